//
// Generated by NVIDIA NVVM Compiler
//
// Compiler Build ID: CL-36424714
// Cuda compilation tools, release 13.0, V13.0.88
// Based on NVVM 20.0.0
//

.version 9.0
.target sm_100
.address_size 64

	// .globl	add_f32

.visible .entry add_f32(
	.param .u64 .ptr .align 1 add_f32_param_0,
	.param .u64 .ptr .align 1 add_f32_param_1,
	.param .u64 .ptr .align 1 add_f32_param_2,
	.param .u32 add_f32_param_3
)
{
	.reg .pred 	%p<5>;
	.reg .b32 	%r<17>;
	.reg .b32 	%f<16>;
	.reg .b64 	%rd<15>;

	ld.param.u64 	%rd4, [add_f32_param_0];
	ld.param.u64 	%rd5, [add_f32_param_1];
	ld.param.u64 	%rd6, [add_f32_param_2];
	ld.param.u32 	%r9, [add_f32_param_3];
	cvta.to.global.u64 	%rd1, %rd6;
	cvta.to.global.u64 	%rd2, %rd5;
	cvta.to.global.u64 	%rd3, %rd4;
	mov.u32 	%r10, %ctaid.x;
	mov.u32 	%r11, %ntid.x;
	mov.u32 	%r12, %tid.x;
	mad.lo.s32 	%r1, %r10, %r11, %r12;
	mov.u32 	%r13, %nctaid.x;
	mul.lo.s32 	%r2, %r11, %r13;
	shr.u32 	%r3, %r9, 2;
	setp.ge.u32 	%p1, %r1, %r3;
	@%p1 bra 	$L__BB0_3;
	mov.u32 	%r15, %r1;
$L__BB0_2:
	mul.wide.u32 	%rd7, %r15, 16;
	add.s64 	%rd8, %rd3, %rd7;
	ld.global.v4.f32 	{%f1, %f2, %f3, %f4}, [%rd8];
	add.s64 	%rd9, %rd2, %rd7;
	ld.global.v4.f32 	{%f5, %f6, %f7, %f8}, [%rd9];
	add.f32 	%f9, %f1, %f5;
	add.f32 	%f10, %f2, %f6;
	add.f32 	%f11, %f3, %f7;
	add.f32 	%f12, %f4, %f8;
	add.s64 	%rd10, %rd1, %rd7;
	st.global.v4.f32 	[%rd10], {%f9, %f10, %f11, %f12};
	add.s32 	%r15, %r15, %r2;
	setp.lt.u32 	%p2, %r15, %r3;
	@%p2 bra 	$L__BB0_2;
$L__BB0_3:
	and.b32  	%r14, %r9, -4;
	add.s32 	%r16, %r14, %r1;
	setp.ge.u32 	%p3, %r16, %r9;
	@%p3 bra 	$L__BB0_5;
$L__BB0_4:
	mul.wide.u32 	%rd11, %r16, 4;
	add.s64 	%rd12, %rd3, %rd11;
	ld.global.f32 	%f13, [%rd12];
	add.s64 	%rd13, %rd2, %rd11;
	ld.global.f32 	%f14, [%rd13];
	add.f32 	%f15, %f13, %f14;
	add.s64 	%rd14, %rd1, %rd11;
	st.global.f32 	[%rd14], %f15;
	add.s32 	%r16, %r16, %r2;
	setp.lt.u32 	%p4, %r16, %r9;
	@%p4 bra 	$L__BB0_4;
$L__BB0_5:
	ret;

}
	// .globl	sub_f32
.visible .entry sub_f32(
	.param .u64 .ptr .align 1 sub_f32_param_0,
	.param .u64 .ptr .align 1 sub_f32_param_1,
	.param .u64 .ptr .align 1 sub_f32_param_2,
	.param .u32 sub_f32_param_3
)
{
	.reg .pred 	%p<5>;
	.reg .b32 	%r<17>;
	.reg .b32 	%f<16>;
	.reg .b64 	%rd<15>;

	ld.param.u64 	%rd4, [sub_f32_param_0];
	ld.param.u64 	%rd5, [sub_f32_param_1];
	ld.param.u64 	%rd6, [sub_f32_param_2];
	ld.param.u32 	%r9, [sub_f32_param_3];
	cvta.to.global.u64 	%rd1, %rd6;
	cvta.to.global.u64 	%rd2, %rd5;
	cvta.to.global.u64 	%rd3, %rd4;
	mov.u32 	%r10, %ctaid.x;
	mov.u32 	%r11, %ntid.x;
	mov.u32 	%r12, %tid.x;
	mad.lo.s32 	%r1, %r10, %r11, %r12;
	mov.u32 	%r13, %nctaid.x;
	mul.lo.s32 	%r2, %r11, %r13;
	shr.u32 	%r3, %r9, 2;
	setp.ge.u32 	%p1, %r1, %r3;
	@%p1 bra 	$L__BB1_3;
	mov.u32 	%r15, %r1;
$L__BB1_2:
	mul.wide.u32 	%rd7, %r15, 16;
	add.s64 	%rd8, %rd3, %rd7;
	ld.global.v4.f32 	{%f1, %f2, %f3, %f4}, [%rd8];
	add.s64 	%rd9, %rd2, %rd7;
	ld.global.v4.f32 	{%f5, %f6, %f7, %f8}, [%rd9];
	sub.f32 	%f9, %f1, %f5;
	sub.f32 	%f10, %f2, %f6;
	sub.f32 	%f11, %f3, %f7;
	sub.f32 	%f12, %f4, %f8;
	add.s64 	%rd10, %rd1, %rd7;
	st.global.v4.f32 	[%rd10], {%f9, %f10, %f11, %f12};
	add.s32 	%r15, %r15, %r2;
	setp.lt.u32 	%p2, %r15, %r3;
	@%p2 bra 	$L__BB1_2;
$L__BB1_3:
	and.b32  	%r14, %r9, -4;
	add.s32 	%r16, %r14, %r1;
	setp.ge.u32 	%p3, %r16, %r9;
	@%p3 bra 	$L__BB1_5;
$L__BB1_4:
	mul.wide.u32 	%rd11, %r16, 4;
	add.s64 	%rd12, %rd3, %rd11;
	ld.global.f32 	%f13, [%rd12];
	add.s64 	%rd13, %rd2, %rd11;
	ld.global.f32 	%f14, [%rd13];
	sub.f32 	%f15, %f13, %f14;
	add.s64 	%rd14, %rd1, %rd11;
	st.global.f32 	[%rd14], %f15;
	add.s32 	%r16, %r16, %r2;
	setp.lt.u32 	%p4, %r16, %r9;
	@%p4 bra 	$L__BB1_4;
$L__BB1_5:
	ret;

}
	// .globl	mul_f32
.visible .entry mul_f32(
	.param .u64 .ptr .align 1 mul_f32_param_0,
	.param .u64 .ptr .align 1 mul_f32_param_1,
	.param .u64 .ptr .align 1 mul_f32_param_2,
	.param .u32 mul_f32_param_3
)
{
	.reg .pred 	%p<5>;
	.reg .b32 	%r<17>;
	.reg .b32 	%f<16>;
	.reg .b64 	%rd<15>;

	ld.param.u64 	%rd4, [mul_f32_param_0];
	ld.param.u64 	%rd5, [mul_f32_param_1];
	ld.param.u64 	%rd6, [mul_f32_param_2];
	ld.param.u32 	%r9, [mul_f32_param_3];
	cvta.to.global.u64 	%rd1, %rd6;
	cvta.to.global.u64 	%rd2, %rd5;
	cvta.to.global.u64 	%rd3, %rd4;
	mov.u32 	%r10, %ctaid.x;
	mov.u32 	%r11, %ntid.x;
	mov.u32 	%r12, %tid.x;
	mad.lo.s32 	%r1, %r10, %r11, %r12;
	mov.u32 	%r13, %nctaid.x;
	mul.lo.s32 	%r2, %r11, %r13;
	shr.u32 	%r3, %r9, 2;
	setp.ge.u32 	%p1, %r1, %r3;
	@%p1 bra 	$L__BB2_3;
	mov.u32 	%r15, %r1;
$L__BB2_2:
	mul.wide.u32 	%rd7, %r15, 16;
	add.s64 	%rd8, %rd3, %rd7;
	ld.global.v4.f32 	{%f1, %f2, %f3, %f4}, [%rd8];
	add.s64 	%rd9, %rd2, %rd7;
	ld.global.v4.f32 	{%f5, %f6, %f7, %f8}, [%rd9];
	mul.f32 	%f9, %f1, %f5;
	mul.f32 	%f10, %f2, %f6;
	mul.f32 	%f11, %f3, %f7;
	mul.f32 	%f12, %f4, %f8;
	add.s64 	%rd10, %rd1, %rd7;
	st.global.v4.f32 	[%rd10], {%f9, %f10, %f11, %f12};
	add.s32 	%r15, %r15, %r2;
	setp.lt.u32 	%p2, %r15, %r3;
	@%p2 bra 	$L__BB2_2;
$L__BB2_3:
	and.b32  	%r14, %r9, -4;
	add.s32 	%r16, %r14, %r1;
	setp.ge.u32 	%p3, %r16, %r9;
	@%p3 bra 	$L__BB2_5;
$L__BB2_4:
	mul.wide.u32 	%rd11, %r16, 4;
	add.s64 	%rd12, %rd3, %rd11;
	ld.global.f32 	%f13, [%rd12];
	add.s64 	%rd13, %rd2, %rd11;
	ld.global.f32 	%f14, [%rd13];
	mul.f32 	%f15, %f13, %f14;
	add.s64 	%rd14, %rd1, %rd11;
	st.global.f32 	[%rd14], %f15;
	add.s32 	%r16, %r16, %r2;
	setp.lt.u32 	%p4, %r16, %r9;
	@%p4 bra 	$L__BB2_4;
$L__BB2_5:
	ret;

}
	// .globl	div_f32
.visible .entry div_f32(
	.param .u64 .ptr .align 1 div_f32_param_0,
	.param .u64 .ptr .align 1 div_f32_param_1,
	.param .u64 .ptr .align 1 div_f32_param_2,
	.param .u32 div_f32_param_3
)
{
	.reg .pred 	%p<3>;
	.reg .b32 	%r<11>;
	.reg .b32 	%f<4>;
	.reg .b64 	%rd<11>;

	ld.param.u64 	%rd4, [div_f32_param_0];
	ld.param.u64 	%rd5, [div_f32_param_1];
	ld.param.u64 	%rd6, [div_f32_param_2];
	ld.param.u32 	%r6, [div_f32_param_3];
	mov.u32 	%r7, %ctaid.x;
	mov.u32 	%r1, %ntid.x;
	mov.u32 	%r8, %tid.x;
	mad.lo.s32 	%r10, %r7, %r1, %r8;
	setp.ge.u32 	%p1, %r10, %r6;
	@%p1 bra 	$L__BB3_3;
	mov.u32 	%r9, %nctaid.x;
	mul.lo.s32 	%r3, %r1, %r9;
	cvta.to.global.u64 	%rd1, %rd4;
	cvta.to.global.u64 	%rd2, %rd5;
	cvta.to.global.u64 	%rd3, %rd6;
$L__BB3_2:
	mul.wide.u32 	%rd7, %r10, 4;
	add.s64 	%rd8, %rd1, %rd7;
	ld.global.f32 	%f1, [%rd8];
	add.s64 	%rd9, %rd2, %rd7;
	ld.global.f32 	%f2, [%rd9];
	div.rn.f32 	%f3, %f1, %f2;
	add.s64 	%rd10, %rd3, %rd7;
	st.global.f32 	[%rd10], %f3;
	add.s32 	%r10, %r10, %r3;
	setp.lt.u32 	%p2, %r10, %r6;
	@%p2 bra 	$L__BB3_2;
$L__BB3_3:
	ret;

}
	// .globl	add_scalar_f32
.visible .entry add_scalar_f32(
	.param .u64 .ptr .align 1 add_scalar_f32_param_0,
	.param .f32 add_scalar_f32_param_1,
	.param .u64 .ptr .align 1 add_scalar_f32_param_2,
	.param .u32 add_scalar_f32_param_3
)
{
	.reg .pred 	%p<3>;
	.reg .b32 	%r<11>;
	.reg .b32 	%f<4>;
	.reg .b64 	%rd<8>;

	ld.param.u64 	%rd3, [add_scalar_f32_param_0];
	ld.param.f32 	%f1, [add_scalar_f32_param_1];
	ld.param.u64 	%rd4, [add_scalar_f32_param_2];
	ld.param.u32 	%r6, [add_scalar_f32_param_3];
	mov.u32 	%r7, %ctaid.x;
	mov.u32 	%r1, %ntid.x;
	mov.u32 	%r8, %tid.x;
	mad.lo.s32 	%r10, %r7, %r1, %r8;
	setp.ge.u32 	%p1, %r10, %r6;
	@%p1 bra 	$L__BB4_3;
	mov.u32 	%r9, %nctaid.x;
	mul.lo.s32 	%r3, %r1, %r9;
	cvta.to.global.u64 	%rd1, %rd3;
	cvta.to.global.u64 	%rd2, %rd4;
$L__BB4_2:
	mul.wide.u32 	%rd5, %r10, 4;
	add.s64 	%rd6, %rd1, %rd5;
	ld.global.f32 	%f2, [%rd6];
	add.f32 	%f3, %f1, %f2;
	add.s64 	%rd7, %rd2, %rd5;
	st.global.f32 	[%rd7], %f3;
	add.s32 	%r10, %r10, %r3;
	setp.lt.u32 	%p2, %r10, %r6;
	@%p2 bra 	$L__BB4_2;
$L__BB4_3:
	ret;

}
	// .globl	mul_scalar_f32
.visible .entry mul_scalar_f32(
	.param .u64 .ptr .align 1 mul_scalar_f32_param_0,
	.param .f32 mul_scalar_f32_param_1,
	.param .u64 .ptr .align 1 mul_scalar_f32_param_2,
	.param .u32 mul_scalar_f32_param_3
)
{
	.reg .pred 	%p<3>;
	.reg .b32 	%r<11>;
	.reg .b32 	%f<4>;
	.reg .b64 	%rd<8>;

	ld.param.u64 	%rd3, [mul_scalar_f32_param_0];
	ld.param.f32 	%f1, [mul_scalar_f32_param_1];
	ld.param.u64 	%rd4, [mul_scalar_f32_param_2];
	ld.param.u32 	%r6, [mul_scalar_f32_param_3];
	mov.u32 	%r7, %ctaid.x;
	mov.u32 	%r1, %ntid.x;
	mov.u32 	%r8, %tid.x;
	mad.lo.s32 	%r10, %r7, %r1, %r8;
	setp.ge.u32 	%p1, %r10, %r6;
	@%p1 bra 	$L__BB5_3;
	mov.u32 	%r9, %nctaid.x;
	mul.lo.s32 	%r3, %r1, %r9;
	cvta.to.global.u64 	%rd1, %rd3;
	cvta.to.global.u64 	%rd2, %rd4;
$L__BB5_2:
	mul.wide.u32 	%rd5, %r10, 4;
	add.s64 	%rd6, %rd1, %rd5;
	ld.global.f32 	%f2, [%rd6];
	mul.f32 	%f3, %f1, %f2;
	add.s64 	%rd7, %rd2, %rd5;
	st.global.f32 	[%rd7], %f3;
	add.s32 	%r10, %r10, %r3;
	setp.lt.u32 	%p2, %r10, %r6;
	@%p2 bra 	$L__BB5_2;
$L__BB5_3:
	ret;

}
	// .globl	neg_f32
.visible .entry neg_f32(
	.param .u64 .ptr .align 1 neg_f32_param_0,
	.param .u64 .ptr .align 1 neg_f32_param_1,
	.param .u32 neg_f32_param_2
)
{
	.reg .pred 	%p<3>;
	.reg .b32 	%r<11>;
	.reg .b32 	%f<3>;
	.reg .b64 	%rd<8>;

	ld.param.u64 	%rd3, [neg_f32_param_0];
	ld.param.u64 	%rd4, [neg_f32_param_1];
	ld.param.u32 	%r6, [neg_f32_param_2];
	mov.u32 	%r7, %ctaid.x;
	mov.u32 	%r1, %ntid.x;
	mov.u32 	%r8, %tid.x;
	mad.lo.s32 	%r10, %r7, %r1, %r8;
	setp.ge.u32 	%p1, %r10, %r6;
	@%p1 bra 	$L__BB6_3;
	mov.u32 	%r9, %nctaid.x;
	mul.lo.s32 	%r3, %r1, %r9;
	cvta.to.global.u64 	%rd1, %rd3;
	cvta.to.global.u64 	%rd2, %rd4;
$L__BB6_2:
	mul.wide.u32 	%rd5, %r10, 4;
	add.s64 	%rd6, %rd1, %rd5;
	ld.global.f32 	%f1, [%rd6];
	neg.f32 	%f2, %f1;
	add.s64 	%rd7, %rd2, %rd5;
	st.global.f32 	[%rd7], %f2;
	add.s32 	%r10, %r10, %r3;
	setp.lt.u32 	%p2, %r10, %r6;
	@%p2 bra 	$L__BB6_2;
$L__BB6_3:
	ret;

}
	// .globl	abs_f32
.visible .entry abs_f32(
	.param .u64 .ptr .align 1 abs_f32_param_0,
	.param .u64 .ptr .align 1 abs_f32_param_1,
	.param .u32 abs_f32_param_2
)
{
	.reg .pred 	%p<3>;
	.reg .b32 	%r<11>;
	.reg .b32 	%f<3>;
	.reg .b64 	%rd<8>;

	ld.param.u64 	%rd3, [abs_f32_param_0];
	ld.param.u64 	%rd4, [abs_f32_param_1];
	ld.param.u32 	%r6, [abs_f32_param_2];
	mov.u32 	%r7, %ctaid.x;
	mov.u32 	%r1, %ntid.x;
	mov.u32 	%r8, %tid.x;
	mad.lo.s32 	%r10, %r7, %r1, %r8;
	setp.ge.u32 	%p1, %r10, %r6;
	@%p1 bra 	$L__BB7_3;
	mov.u32 	%r9, %nctaid.x;
	mul.lo.s32 	%r3, %r1, %r9;
	cvta.to.global.u64 	%rd1, %rd3;
	cvta.to.global.u64 	%rd2, %rd4;
$L__BB7_2:
	mul.wide.u32 	%rd5, %r10, 4;
	add.s64 	%rd6, %rd1, %rd5;
	ld.global.f32 	%f1, [%rd6];
	abs.f32 	%f2, %f1;
	add.s64 	%rd7, %rd2, %rd5;
	st.global.f32 	[%rd7], %f2;
	add.s32 	%r10, %r10, %r3;
	setp.lt.u32 	%p2, %r10, %r6;
	@%p2 bra 	$L__BB7_2;
$L__BB7_3:
	ret;

}
	// .globl	sqrt_f32
.visible .entry sqrt_f32(
	.param .u64 .ptr .align 1 sqrt_f32_param_0,
	.param .u64 .ptr .align 1 sqrt_f32_param_1,
	.param .u32 sqrt_f32_param_2
)
{
	.reg .pred 	%p<3>;
	.reg .b32 	%r<11>;
	.reg .b32 	%f<3>;
	.reg .b64 	%rd<8>;

	ld.param.u64 	%rd3, [sqrt_f32_param_0];
	ld.param.u64 	%rd4, [sqrt_f32_param_1];
	ld.param.u32 	%r6, [sqrt_f32_param_2];
	mov.u32 	%r7, %ctaid.x;
	mov.u32 	%r1, %ntid.x;
	mov.u32 	%r8, %tid.x;
	mad.lo.s32 	%r10, %r7, %r1, %r8;
	setp.ge.u32 	%p1, %r10, %r6;
	@%p1 bra 	$L__BB8_3;
	mov.u32 	%r9, %nctaid.x;
	mul.lo.s32 	%r3, %r1, %r9;
	cvta.to.global.u64 	%rd1, %rd3;
	cvta.to.global.u64 	%rd2, %rd4;
$L__BB8_2:
	mul.wide.u32 	%rd5, %r10, 4;
	add.s64 	%rd6, %rd1, %rd5;
	ld.global.f32 	%f1, [%rd6];
	sqrt.rn.f32 	%f2, %f1;
	add.s64 	%rd7, %rd2, %rd5;
	st.global.f32 	[%rd7], %f2;
	add.s32 	%r10, %r10, %r3;
	setp.lt.u32 	%p2, %r10, %r6;
	@%p2 bra 	$L__BB8_2;
$L__BB8_3:
	ret;

}
	// .globl	exp_f32
.visible .entry exp_f32(
	.param .u64 .ptr .align 1 exp_f32_param_0,
	.param .u64 .ptr .align 1 exp_f32_param_1,
	.param .u32 exp_f32_param_2
)
{
	.reg .pred 	%p<3>;
	.reg .b32 	%r<13>;
	.reg .b32 	%f<14>;
	.reg .b64 	%rd<8>;

	ld.param.u64 	%rd3, [exp_f32_param_0];
	ld.param.u64 	%rd4, [exp_f32_param_1];
	ld.param.u32 	%r6, [exp_f32_param_2];
	mov.u32 	%r7, %ctaid.x;
	mov.u32 	%r1, %ntid.x;
	mov.u32 	%r8, %tid.x;
	mad.lo.s32 	%r12, %r7, %r1, %r8;
	setp.ge.u32 	%p1, %r12, %r6;
	@%p1 bra 	$L__BB9_3;
	mov.u32 	%r9, %nctaid.x;
	mul.lo.s32 	%r3, %r1, %r9;
	cvta.to.global.u64 	%rd1, %rd3;
	cvta.to.global.u64 	%rd2, %rd4;
$L__BB9_2:
	mul.wide.u32 	%rd5, %r12, 4;
	add.s64 	%rd6, %rd1, %rd5;
	ld.global.f32 	%f1, [%rd6];
	fma.rn.f32 	%f2, %f1, 0f3BBB989D, 0f3F000000;
	cvt.sat.f32.f32 	%f3, %f2;
	mov.f32 	%f4, 0f4B400001;
	mov.f32 	%f5, 0f437C0000;
	fma.rm.f32 	%f6, %f3, %f5, %f4;
	add.f32 	%f7, %f6, 0fCB40007F;
	neg.f32 	%f8, %f7;
	fma.rn.f32 	%f9, %f1, 0f3FB8AA3B, %f8;
	fma.rn.f32 	%f10, %f1, 0f32A57060, %f9;
	mov.b32 	%r10, %f6;
	shl.b32 	%r11, %r10, 23;
	mov.b32 	%f11, %r11;
	ex2.approx.ftz.f32 	%f12, %f10;
	mul.f32 	%f13, %f12, %f11;
	add.s64 	%rd7, %rd2, %rd5;
	st.global.f32 	[%rd7], %f13;
	add.s32 	%r12, %r12, %r3;
	setp.lt.u32 	%p2, %r12, %r6;
	@%p2 bra 	$L__BB9_2;
$L__BB9_3:
	ret;

}
	// .globl	log_f32
.visible .entry log_f32(
	.param .u64 .ptr .align 1 log_f32_param_0,
	.param .u64 .ptr .align 1 log_f32_param_1,
	.param .u32 log_f32_param_2
)
{
	.reg .pred 	%p<6>;
	.reg .b32 	%r<15>;
	.reg .b32 	%f<23>;
	.reg .b64 	%rd<8>;

	ld.param.u64 	%rd3, [log_f32_param_0];
	ld.param.u64 	%rd4, [log_f32_param_1];
	ld.param.u32 	%r6, [log_f32_param_2];
	mov.u32 	%r7, %ctaid.x;
	mov.u32 	%r1, %ntid.x;
	mov.u32 	%r8, %tid.x;
	mad.lo.s32 	%r14, %r7, %r1, %r8;
	setp.ge.u32 	%p1, %r14, %r6;
	@%p1 bra 	$L__BB10_3;
	mov.u32 	%r9, %nctaid.x;
	mul.lo.s32 	%r3, %r1, %r9;
	cvta.to.global.u64 	%rd1, %rd3;
	cvta.to.global.u64 	%rd2, %rd4;
$L__BB10_2:
	mul.wide.u32 	%rd5, %r14, 4;
	add.s64 	%rd6, %rd1, %rd5;
	ld.global.f32 	%f1, [%rd6];
	setp.lt.f32 	%p2, %f1, 0f00800000;
	mul.f32 	%f2, %f1, 0f4B000000;
	selp.f32 	%f3, %f2, %f1, %p2;
	selp.f32 	%f4, 0fC1B80000, 0f00000000, %p2;
	mov.b32 	%r10, %f3;
	add.s32 	%r11, %r10, -1059760811;
	and.b32  	%r12, %r11, -8388608;
	sub.s32 	%r13, %r10, %r12;
	mov.b32 	%f5, %r13;
	cvt.rn.f32.s32 	%f6, %r12;
	fma.rn.f32 	%f7, %f6, 0f34000000, %f4;
	add.f32 	%f8, %f5, 0fBF800000;
	fma.rn.f32 	%f9, %f8, 0fBE055027, 0f3E1039F6;
	fma.rn.f32 	%f10, %f9, %f8, 0fBDF8CDCC;
	fma.rn.f32 	%f11, %f10, %f8, 0f3E0F2955;
	fma.rn.f32 	%f12, %f11, %f8, 0fBE2AD8B9;
	fma.rn.f32 	%f13, %f12, %f8, 0f3E4CED0B;
	fma.rn.f32 	%f14, %f13, %f8, 0fBE7FFF22;
	fma.rn.f32 	%f15, %f14, %f8, 0f3EAAAA78;
	fma.rn.f32 	%f16, %f15, %f8, 0fBF000000;
	mul.f32 	%f17, %f8, %f16;
	fma.rn.f32 	%f18, %f17, %f8, %f8;
	fma.rn.f32 	%f19, %f7, 0f3F317218, %f18;
	setp.gt.u32 	%p3, %r10, 2139095039;
	fma.rn.f32 	%f20, %f3, 0f7F800000, 0f7F800000;
	selp.f32 	%f21, %f20, %f19, %p3;
	setp.eq.f32 	%p4, %f3, 0f00000000;
	selp.f32 	%f22, 0fFF800000, %f21, %p4;
	add.s64 	%rd7, %rd2, %rd5;
	st.global.f32 	[%rd7], %f22;
	add.s32 	%r14, %r14, %r3;
	setp.lt.u32 	%p5, %r14, %r6;
	@%p5 bra 	$L__BB10_2;
$L__BB10_3:
	ret;

}
	// .globl	relu_f32
.visible .entry relu_f32(
	.param .u64 .ptr .align 1 relu_f32_param_0,
	.param .u64 .ptr .align 1 relu_f32_param_1,
	.param .u32 relu_f32_param_2
)
{
	.reg .pred 	%p<5>;
	.reg .b32 	%r<17>;
	.reg .b32 	%f<11>;
	.reg .b64 	%rd<11>;

	ld.param.u64 	%rd3, [relu_f32_param_0];
	ld.param.u64 	%rd4, [relu_f32_param_1];
	ld.param.u32 	%r9, [relu_f32_param_2];
	cvta.to.global.u64 	%rd1, %rd4;
	cvta.to.global.u64 	%rd2, %rd3;
	mov.u32 	%r10, %ctaid.x;
	mov.u32 	%r11, %ntid.x;
	mov.u32 	%r12, %tid.x;
	mad.lo.s32 	%r1, %r10, %r11, %r12;
	mov.u32 	%r13, %nctaid.x;
	mul.lo.s32 	%r2, %r11, %r13;
	shr.u32 	%r3, %r9, 2;
	setp.ge.u32 	%p1, %r1, %r3;
	@%p1 bra 	$L__BB11_3;
	mov.u32 	%r15, %r1;
$L__BB11_2:
	mul.wide.u32 	%rd5, %r15, 16;
	add.s64 	%rd6, %rd2, %rd5;
	ld.global.v4.f32 	{%f1, %f2, %f3, %f4}, [%rd6];
	max.f32 	%f5, %f1, 0f00000000;
	max.f32 	%f6, %f2, 0f00000000;
	max.f32 	%f7, %f3, 0f00000000;
	max.f32 	%f8, %f4, 0f00000000;
	add.s64 	%rd7, %rd1, %rd5;
	st.global.v4.f32 	[%rd7], {%f5, %f6, %f7, %f8};
	add.s32 	%r15, %r15, %r2;
	setp.lt.u32 	%p2, %r15, %r3;
	@%p2 bra 	$L__BB11_2;
$L__BB11_3:
	and.b32  	%r14, %r9, -4;
	add.s32 	%r16, %r14, %r1;
	setp.ge.u32 	%p3, %r16, %r9;
	@%p3 bra 	$L__BB11_5;
$L__BB11_4:
	mul.wide.u32 	%rd8, %r16, 4;
	add.s64 	%rd9, %rd2, %rd8;
	ld.global.f32 	%f9, [%rd9];
	max.f32 	%f10, %f9, 0f00000000;
	add.s64 	%rd10, %rd1, %rd8;
	st.global.f32 	[%rd10], %f10;
	add.s32 	%r16, %r16, %r2;
	setp.lt.u32 	%p4, %r16, %r9;
	@%p4 bra 	$L__BB11_4;
$L__BB11_5:
	ret;

}
	// .globl	gelu_f32
.visible .entry gelu_f32(
	.param .u64 .ptr .align 1 gelu_f32_param_0,
	.param .u64 .ptr .align 1 gelu_f32_param_1,
	.param .u32 gelu_f32_param_2
)
{
	.reg .pred 	%p<5>;
	.reg .b32 	%r<11>;
	.reg .b32 	%f<24>;
	.reg .b64 	%rd<8>;

	ld.param.u64 	%rd3, [gelu_f32_param_0];
	ld.param.u64 	%rd4, [gelu_f32_param_1];
	ld.param.u32 	%r6, [gelu_f32_param_2];
	mov.u32 	%r7, %ctaid.x;
	mov.u32 	%r1, %ntid.x;
	mov.u32 	%r8, %tid.x;
	mad.lo.s32 	%r10, %r7, %r1, %r8;
	setp.ge.u32 	%p1, %r10, %r6;
	@%p1 bra 	$L__BB12_3;
	mov.u32 	%r9, %nctaid.x;
	mul.lo.s32 	%r3, %r1, %r9;
	cvta.to.global.u64 	%rd1, %rd3;
	cvta.to.global.u64 	%rd2, %rd4;
$L__BB12_2:
	mul.wide.u32 	%rd5, %r10, 4;
	add.s64 	%rd6, %rd1, %rd5;
	ld.global.f32 	%f1, [%rd6];
	mul.f32 	%f2, %f1, %f1;
	mul.f32 	%f3, %f1, %f2;
	fma.rn.f32 	%f4, %f3, 0f3D372713, %f1;
	mul.f32 	%f5, %f4, 0f3F4C422A;
	mul.f32 	%f6, %f1, 0f3F000000;
	abs.f32 	%f7, %f5;
	mul.f32 	%f8, %f7, 0f4038AA3B;
	ex2.approx.ftz.f32 	%f9, %f8;
	add.f32 	%f10, %f9, 0f3F800000;
	rcp.approx.ftz.f32 	%f11, %f10;
	fma.rn.f32 	%f12, %f11, 0fC0000000, 0f3F800000;
	setp.ge.f32 	%p2, %f7, 0f41102CB4;
	selp.f32 	%f13, 0f3F800000, %f12, %p2;
	copysign.f32 	%f14, %f5, %f13;
	mul.f32 	%f15, %f5, %f5;
	fma.rn.f32 	%f16, %f15, 0f3C80F082, 0fBD563CAE;
	fma.rn.f32 	%f17, %f16, %f15, 0f3E085941;
	fma.rn.f32 	%f18, %f17, %f15, 0fBEAAA9ED;
	fma.rn.f32 	%f19, %f18, %f15, 0f00000000;
	fma.rn.f32 	%f20, %f19, %f5, %f5;
	setp.ge.f32 	%p3, %f7, 0f3F19999A;
	selp.f32 	%f21, %f14, %f20, %p3;
	add.f32 	%f22, %f21, 0f3F800000;
	mul.f32 	%f23, %f6, %f22;
	add.s64 	%rd7, %rd2, %rd5;
	st.global.f32 	[%rd7], %f23;
	add.s32 	%r10, %r10, %r3;
	setp.lt.u32 	%p4, %r10, %r6;
	@%p4 bra 	$L__BB12_2;
$L__BB12_3:
	ret;

}
	// .globl	silu_f32
.visible .entry silu_f32(
	.param .u64 .ptr .align 1 silu_f32_param_0,
	.param .u64 .ptr .align 1 silu_f32_param_1,
	.param .u32 silu_f32_param_2
)
{
	.reg .pred 	%p<3>;
	.reg .b32 	%r<13>;
	.reg .b32 	%f<15>;
	.reg .b64 	%rd<8>;

	ld.param.u64 	%rd3, [silu_f32_param_0];
	ld.param.u64 	%rd4, [silu_f32_param_1];
	ld.param.u32 	%r6, [silu_f32_param_2];
	mov.u32 	%r7, %ctaid.x;
	mov.u32 	%r1, %ntid.x;
	mov.u32 	%r8, %tid.x;
	mad.lo.s32 	%r12, %r7, %r1, %r8;
	setp.ge.u32 	%p1, %r12, %r6;
	@%p1 bra 	$L__BB13_3;
	mov.u32 	%r9, %nctaid.x;
	mul.lo.s32 	%r3, %r1, %r9;
	cvta.to.global.u64 	%rd1, %rd3;
	cvta.to.global.u64 	%rd2, %rd4;
$L__BB13_2:
	mul.wide.u32 	%rd5, %r12, 4;
	add.s64 	%rd6, %rd1, %rd5;
	ld.global.f32 	%f1, [%rd6];
	fma.rn.f32 	%f2, %f1, 0fBBBB989D, 0f3F000000;
	cvt.sat.f32.f32 	%f3, %f2;
	mov.f32 	%f4, 0f4B400001;
	mov.f32 	%f5, 0f437C0000;
	fma.rm.f32 	%f6, %f3, %f5, %f4;
	add.f32 	%f7, %f6, 0fCB40007F;
	neg.f32 	%f8, %f7;
	fma.rn.f32 	%f9, %f1, 0fBFB8AA3B, %f8;
	fma.rn.f32 	%f10, %f1, 0fB2A57060, %f9;
	mov.b32 	%r10, %f6;
	shl.b32 	%r11, %r10, 23;
	mov.b32 	%f11, %r11;
	ex2.approx.ftz.f32 	%f12, %f10;
	fma.rn.f32 	%f13, %f12, %f11, 0f3F800000;
	div.rn.f32 	%f14, %f1, %f13;
	add.s64 	%rd7, %rd2, %rd5;
	st.global.f32 	[%rd7], %f14;
	add.s32 	%r12, %r12, %r3;
	setp.lt.u32 	%p2, %r12, %r6;
	@%p2 bra 	$L__BB13_2;
$L__BB13_3:
	ret;

}
	// .globl	sigmoid_f32
.visible .entry sigmoid_f32(
	.param .u64 .ptr .align 1 sigmoid_f32_param_0,
	.param .u64 .ptr .align 1 sigmoid_f32_param_1,
	.param .u32 sigmoid_f32_param_2
)
{
	.reg .pred 	%p<3>;
	.reg .b32 	%r<13>;
	.reg .b32 	%f<15>;
	.reg .b64 	%rd<8>;

	ld.param.u64 	%rd3, [sigmoid_f32_param_0];
	ld.param.u64 	%rd4, [sigmoid_f32_param_1];
	ld.param.u32 	%r6, [sigmoid_f32_param_2];
	mov.u32 	%r7, %ctaid.x;
	mov.u32 	%r1, %ntid.x;
	mov.u32 	%r8, %tid.x;
	mad.lo.s32 	%r12, %r7, %r1, %r8;
	setp.ge.u32 	%p1, %r12, %r6;
	@%p1 bra 	$L__BB14_3;
	mov.u32 	%r9, %nctaid.x;
	mul.lo.s32 	%r3, %r1, %r9;
	cvta.to.global.u64 	%rd1, %rd3;
	cvta.to.global.u64 	%rd2, %rd4;
$L__BB14_2:
	mul.wide.u32 	%rd5, %r12, 4;
	add.s64 	%rd6, %rd1, %rd5;
	ld.global.f32 	%f1, [%rd6];
	fma.rn.f32 	%f2, %f1, 0fBBBB989D, 0f3F000000;
	cvt.sat.f32.f32 	%f3, %f2;
	mov.f32 	%f4, 0f4B400001;
	mov.f32 	%f5, 0f437C0000;
	fma.rm.f32 	%f6, %f3, %f5, %f4;
	add.f32 	%f7, %f6, 0fCB40007F;
	neg.f32 	%f8, %f7;
	fma.rn.f32 	%f9, %f1, 0fBFB8AA3B, %f8;
	fma.rn.f32 	%f10, %f1, 0fB2A57060, %f9;
	mov.b32 	%r10, %f6;
	shl.b32 	%r11, %r10, 23;
	mov.b32 	%f11, %r11;
	ex2.approx.ftz.f32 	%f12, %f10;
	fma.rn.f32 	%f13, %f12, %f11, 0f3F800000;
	rcp.rn.f32 	%f14, %f13;
	add.s64 	%rd7, %rd2, %rd5;
	st.global.f32 	[%rd7], %f14;
	add.s32 	%r12, %r12, %r3;
	setp.lt.u32 	%p2, %r12, %r6;
	@%p2 bra 	$L__BB14_2;
$L__BB14_3:
	ret;

}
	// .globl	tanh_f32
.visible .entry tanh_f32(
	.param .u64 .ptr .align 1 tanh_f32_param_0,
	.param .u64 .ptr .align 1 tanh_f32_param_1,
	.param .u32 tanh_f32_param_2
)
{
	.reg .pred 	%p<5>;
	.reg .b32 	%r<11>;
	.reg .b32 	%f<17>;
	.reg .b64 	%rd<8>;

	ld.param.u64 	%rd3, [tanh_f32_param_0];
	ld.param.u64 	%rd4, [tanh_f32_param_1];
	ld.param.u32 	%r6, [tanh_f32_param_2];
	mov.u32 	%r7, %ctaid.x;
	mov.u32 	%r1, %ntid.x;
	mov.u32 	%r8, %tid.x;
	mad.lo.s32 	%r10, %r7, %r1, %r8;
	setp.ge.u32 	%p1, %r10, %r6;
	@%p1 bra 	$L__BB15_3;
	mov.u32 	%r9, %nctaid.x;
	mul.lo.s32 	%r3, %r1, %r9;
	cvta.to.global.u64 	%rd1, %rd3;
	cvta.to.global.u64 	%rd2, %rd4;
$L__BB15_2:
	mul.wide.u32 	%rd5, %r10, 4;
	add.s64 	%rd6, %rd1, %rd5;
	ld.global.f32 	%f1, [%rd6];
	abs.f32 	%f2, %f1;
	mul.f32 	%f3, %f2, 0f4038AA3B;
	ex2.approx.ftz.f32 	%f4, %f3;
	add.f32 	%f5, %f4, 0f3F800000;
	rcp.approx.ftz.f32 	%f6, %f5;
	fma.rn.f32 	%f7, %f6, 0fC0000000, 0f3F800000;
	setp.ge.f32 	%p2, %f2, 0f41102CB4;
	selp.f32 	%f8, 0f3F800000, %f7, %p2;
	copysign.f32 	%f9, %f1, %f8;
	mul.f32 	%f10, %f1, %f1;
	fma.rn.f32 	%f11, %f10, 0f3C80F082, 0fBD563CAE;
	fma.rn.f32 	%f12, %f11, %f10, 0f3E085941;
	fma.rn.f32 	%f13, %f12, %f10, 0fBEAAA9ED;
	fma.rn.f32 	%f14, %f13, %f10, 0f00000000;
	fma.rn.f32 	%f15, %f14, %f1, %f1;
	setp.ge.f32 	%p3, %f2, 0f3F19999A;
	selp.f32 	%f16, %f9, %f15, %p3;
	add.s64 	%rd7, %rd2, %rd5;
	st.global.f32 	[%rd7], %f16;
	add.s32 	%r10, %r10, %r3;
	setp.lt.u32 	%p4, %r10, %r6;
	@%p4 bra 	$L__BB15_2;
$L__BB15_3:
	ret;

}
	// .globl	clamp_f32
.visible .entry clamp_f32(
	.param .u64 .ptr .align 1 clamp_f32_param_0,
	.param .f32 clamp_f32_param_1,
	.param .f32 clamp_f32_param_2,
	.param .u64 .ptr .align 1 clamp_f32_param_3,
	.param .u32 clamp_f32_param_4
)
{
	.reg .pred 	%p<3>;
	.reg .b32 	%r<11>;
	.reg .b32 	%f<6>;
	.reg .b64 	%rd<8>;

	ld.param.u64 	%rd3, [clamp_f32_param_0];
	ld.param.f32 	%f1, [clamp_f32_param_1];
	ld.param.f32 	%f2, [clamp_f32_param_2];
	ld.param.u64 	%rd4, [clamp_f32_param_3];
	ld.param.u32 	%r6, [clamp_f32_param_4];
	mov.u32 	%r7, %ctaid.x;
	mov.u32 	%r1, %ntid.x;
	mov.u32 	%r8, %tid.x;
	mad.lo.s32 	%r10, %r7, %r1, %r8;
	setp.ge.u32 	%p1, %r10, %r6;
	@%p1 bra 	$L__BB16_3;
	mov.u32 	%r9, %nctaid.x;
	mul.lo.s32 	%r3, %r1, %r9;
	cvta.to.global.u64 	%rd1, %rd3;
	cvta.to.global.u64 	%rd2, %rd4;
$L__BB16_2:
	mul.wide.u32 	%rd5, %r10, 4;
	add.s64 	%rd6, %rd1, %rd5;
	ld.global.f32 	%f3, [%rd6];
	max.f32 	%f4, %f3, %f1;
	min.f32 	%f5, %f4, %f2;
	add.s64 	%rd7, %rd2, %rd5;
	st.global.f32 	[%rd7], %f5;
	add.s32 	%r10, %r10, %r3;
	setp.lt.u32 	%p2, %r10, %r6;
	@%p2 bra 	$L__BB16_2;
$L__BB16_3:
	ret;

}
	// .globl	pow_scalar_f32
.visible .entry pow_scalar_f32(
	.param .u64 .ptr .align 1 pow_scalar_f32_param_0,
	.param .f32 pow_scalar_f32_param_1,
	.param .u64 .ptr .align 1 pow_scalar_f32_param_2,
	.param .u32 pow_scalar_f32_param_3
)
{
	.reg .pred 	%p<24>;
	.reg .b32 	%r<25>;
	.reg .b32 	%f<75>;
	.reg .b64 	%rd<9>;

	ld.param.u64 	%rd3, [pow_scalar_f32_param_0];
	ld.param.f32 	%f11, [pow_scalar_f32_param_1];
	ld.param.u64 	%rd4, [pow_scalar_f32_param_2];
	ld.param.u32 	%r6, [pow_scalar_f32_param_3];
	mov.u32 	%r7, %ctaid.x;
	mov.u32 	%r1, %ntid.x;
	mov.u32 	%r8, %tid.x;
	mad.lo.s32 	%r24, %r7, %r1, %r8;
	setp.ge.u32 	%p1, %r24, %r6;
	@%p1 bra 	$L__BB17_11;
	mul.f32 	%f12, %f11, 0f3F000000;
	cvt.rzi.f32.f32 	%f13, %f12;
	add.f32 	%f14, %f13, %f13;
	sub.f32 	%f15, %f11, %f14;
	abs.f32 	%f1, %f15;
	abs.f32 	%f2, %f11;
	cvt.rmi.f32.f32 	%f3, %f11;
	mov.u32 	%r9, %nctaid.x;
	mul.lo.s32 	%r3, %r1, %r9;
	cvta.to.global.u64 	%rd1, %rd3;
	cvta.to.global.u64 	%rd2, %rd4;
$L__BB17_2:
	setp.eq.f32 	%p2, %f11, 0f00000000;
	mul.wide.u32 	%rd5, %r24, 4;
	add.s64 	%rd6, %rd1, %rd5;
	ld.global.f32 	%f4, [%rd6];
	abs.f32 	%f5, %f4;
	setp.lt.f32 	%p3, %f5, 0f00800000;
	mul.f32 	%f17, %f5, 0f4B800000;
	selp.f32 	%f18, %f17, %f5, %p3;
	selp.f32 	%f19, 0fC1C00000, 0f00000000, %p3;
	mov.b32 	%r10, %f18;
	add.s32 	%r11, %r10, -1060439283;
	and.b32  	%r12, %r11, -8388608;
	sub.s32 	%r13, %r10, %r12;
	mov.b32 	%f20, %r13;
	cvt.rn.f32.s32 	%f21, %r12;
	fma.rn.f32 	%f22, %f21, 0f34000000, %f19;
	add.f32 	%f23, %f20, 0fBF800000;
	add.f32 	%f24, %f20, 0f3F800000;
	rcp.approx.ftz.f32 	%f25, %f24;
	add.f32 	%f26, %f23, %f23;
	mul.f32 	%f27, %f26, %f25;
	mul.f32 	%f28, %f27, %f27;
	sub.f32 	%f29, %f23, %f27;
	add.f32 	%f30, %f29, %f29;
	neg.f32 	%f31, %f27;
	fma.rn.f32 	%f32, %f31, %f23, %f30;
	mul.rn.f32 	%f33, %f25, %f32;
	fma.rn.f32 	%f34, %f28, 0f3A2C32E4, 0f3B52E7DB;
	fma.rn.f32 	%f35, %f34, %f28, 0f3C93BB73;
	fma.rn.f32 	%f36, %f35, %f28, 0f3DF6384F;
	mul.rn.f32 	%f37, %f36, %f28;
	fma.rn.f32 	%f38, %f27, 0f3FB8AA3B, %f22;
	sub.f32 	%f39, %f22, %f38;
	fma.rn.f32 	%f40, %f27, 0f3FB8AA3B, %f39;
	fma.rn.f32 	%f41, %f33, 0f3FB8AA3B, %f40;
	fma.rn.f32 	%f42, %f27, 0f32A55E34, %f41;
	mul.f32 	%f43, %f37, 0f40400000;
	fma.rn.f32 	%f44, %f43, %f33, %f42;
	fma.rn.f32 	%f45, %f37, %f27, %f44;
	add.rn.f32 	%f46, %f38, %f45;
	neg.f32 	%f47, %f38;
	add.rn.f32 	%f48, %f46, %f47;
	neg.f32 	%f49, %f48;
	add.rn.f32 	%f50, %f45, %f49;
	mul.rn.f32 	%f51, %f46, %f11;
	neg.f32 	%f52, %f51;
	fma.rn.f32 	%f53, %f46, %f11, %f52;
	fma.rn.f32 	%f54, %f50, %f11, %f53;
	cvt.rni.f32.f32 	%f55, %f51;
	sub.f32 	%f56, %f51, %f55;
	add.f32 	%f57, %f56, %f54;
	fma.rn.f32 	%f58, %f57, 0f391FCB8E, 0f3AAF85ED;
	fma.rn.f32 	%f59, %f58, %f57, 0f3C1D9856;
	fma.rn.f32 	%f60, %f59, %f57, 0f3D6357BB;
	fma.rn.f32 	%f61, %f60, %f57, 0f3E75FDEC;
	fma.rn.f32 	%f62, %f61, %f57, 0f3F317218;
	fma.rn.f32 	%f63, %f62, %f57, 0f3F800000;
	cvt.rzi.s32.f32 	%r14, %f55;
	setp.gt.f32 	%p4, %f55, 0f00000000;
	selp.b32 	%r15, 0, -2097152000, %p4;
	add.s32 	%r16, %r15, 2130706432;
	mov.b32 	%f64, %r16;
	mul.f32 	%f65, %f63, %f64;
	shl.b32 	%r17, %r14, 23;
	sub.s32 	%r18, %r17, %r15;
	mov.b32 	%f66, %r18;
	mul.f32 	%f67, %f65, %f66;
	abs.f32 	%f68, %f51;
	setp.gt.f32 	%p5, %f68, 0f43180000;
	setp.lt.f32 	%p6, %f51, 0f00000000;
	selp.f32 	%f69, 0f00000000, 0f7F800000, %p6;
	selp.f32 	%f6, %f69, %f67, %p5;
	setp.eq.f32 	%p7, %f4, 0f3F800000;
	or.pred  	%p8, %p2, %p7;
	mov.f32 	%f74, 0f3F800000;
	@%p8 bra 	$L__BB17_10;
	setp.num.f32 	%p9, %f2, %f2;
	setp.num.f32 	%p10, %f5, %f5;
	and.pred  	%p11, %p10, %p9;
	@%p11 bra 	$L__BB17_5;
	add.rn.f32 	%f74, %f4, %f11;
	bra.uni 	$L__BB17_10;
$L__BB17_5:
	setp.neu.f32 	%p12, %f4, 0f00000000;
	setp.neu.f32 	%p13, %f5, 0f7F800000;
	and.pred  	%p14, %p12, %p13;
	@%p14 bra 	$L__BB17_7;
	setp.lt.f32 	%p21, %f11, 0f00000000;
	setp.neu.f32 	%p22, %f1, 0f3F800000;
	add.f32 	%f73, %f4, %f4;
	mov.b32 	%r19, %f73;
	xor.b32  	%r20, %r19, 2139095040;
	selp.b32 	%r21, %r20, %r19, %p21;
	and.b32  	%r22, %r21, 2147483647;
	selp.b32 	%r23, %r22, %r21, %p22;
	mov.b32 	%f74, %r23;
	bra.uni 	$L__BB17_10;
$L__BB17_7:
	setp.eq.f32 	%p15, %f2, 0f7F800000;
	setp.eq.f32 	%p16, %f4, 0fBF800000;
	and.pred  	%p17, %p16, %p15;
	@%p17 bra 	$L__BB17_10;
	setp.geu.f32 	%p18, %f4, 0f00000000;
	mov.f32 	%f74, %f6;
	@%p18 bra 	$L__BB17_10;
	setp.neu.f32 	%p19, %f11, %f3;
	setp.neu.f32 	%p20, %f1, 0f3F800000;
	neg.f32 	%f71, %f6;
	selp.f32 	%f72, %f6, %f71, %p20;
	selp.f32 	%f74, 0f7FFFFFFF, %f72, %p19;
$L__BB17_10:
	add.s64 	%rd8, %rd2, %rd5;
	st.global.f32 	[%rd8], %f74;
	add.s32 	%r24, %r24, %r3;
	setp.lt.u32 	%p23, %r24, %r6;
	@%p23 bra 	$L__BB17_2;
$L__BB17_11:
	ret;

}


// ===== COMPILED SASS (sm_100) =====

	.target	sm_100

	.elftype	@"ET_EXEC"


//--------------------- .note.nv.tkinfo           --------------------------
	.section	.note.nv.tkinfo,"",@"SHT_NOTE"
	.sectionflags	@"SHF_NOTE_NV_TKINFO"
	.tkinfo
        /*0018*/ 	.word	0x00000002
        /*0030*/ 	.string	""
        /*0030*/ 	.string	"ptxas"
        /*0030*/ 	.string	"Cuda compilation tools, release 13.0, V13.0.88"
        /*0030*/ 	.string	"Build cuda_13.0.r13.0/compiler.36424714_0"
        /*0030*/ 	.string	"-arch sm_100 -m 64 "



//--------------------- .note.nv.cuinfo           --------------------------
	.section	.note.nv.cuinfo,"",@"SHT_NOTE"
	.sectionflags	@"SHF_NOTE_NV_CUINFO"
        /*0018*/ 	.short	0x0002
        /*001a*/ 	.short	0x0064
        /*001c*/ 	.short	0x0082
	.zero		2


//--------------------- .nv.info                  --------------------------
	.section	.nv.info,"",@"SHT_CUDA_INFO"
	.align	4


	//----- nvinfo : EIATTR_REGCOUNT
	.align		4
        /*0000*/ 	.byte	0x04, 0x2f
        /*0002*/ 	.short	(.L_1 - .L_0)
	.align		4
.L_0:
        /*0004*/ 	.word	index@(add_f32)
        /*0008*/ 	.word	0x00000016


	//----- nvinfo : EIATTR_FRAME_SIZE
	.align		4
.L_1:
        /*000c*/ 	.byte	0x04, 0x11
        /*000e*/ 	.short	(.L_3 - .L_2)
	.align		4
.L_2:
        /*0010*/ 	.word	index@(add_f32)
        /*0014*/ 	.word	0x00000000


	//----- nvinfo : EIATTR_REGCOUNT
	.align		4
.L_3:
        /*0018*/ 	.byte	0x04, 0x2f
        /*001a*/ 	.short	(.L_5 - .L_4)
	.align		4
.L_4:
        /*001c*/ 	.word	index@(sub_f32)
        /*0020*/ 	.word	0x00000016


	//----- nvinfo : EIATTR_FRAME_SIZE
	.align		4
.L_5:
        /*0024*/ 	.byte	0x04, 0x11
        /*0026*/ 	.short	(.L_7 - .L_6)
	.align		4
.L_6:
        /*0028*/ 	.word	index@(sub_f32)
        /*002c*/ 	.word	0x00000000


	//----- nvinfo : EIATTR_REGCOUNT
	.align		4
.L_7:
        /*0030*/ 	.byte	0x04, 0x2f
        /*0032*/ 	.short	(.L_9 - .L_8)
	.align		4
.L_8:
        /*0034*/ 	.word	index@(mul_f32)
        /*0038*/ 	.word	0x00000016


	//----- nvinfo : EIATTR_FRAME_SIZE
	.align		4
.L_9:
        /*003c*/ 	.byte	0x04, 0x11
        /*003e*/ 	.short	(.L_11 - .L_10)
	.align		4
.L_10:
        /*0040*/ 	.word	index@(mul_f32)
        /*0044*/ 	.word	0x00000000


	//----- nvinfo : EIATTR_REGCOUNT
	.align		4
.L_11:
        /*0048*/ 	.byte	0x04, 0x2f
        /*004a*/ 	.short	(.L_13 - .L_12)
	.align		4
.L_12:
        /*004c*/ 	.word	index@(div_f32)
        /*0050*/ 	.word	0x00000016


	//----- nvinfo : EIATTR_FRAME_SIZE
	.align		4
.L_13:
        /*0054*/ 	.byte	0x04, 0x11
        /*0056*/ 	.short	(.L_15 - .L_14)
	.align		4
.L_14:
        /*0058*/ 	.word	index@($__internal_3_$__cuda_sm3x_div_rn_noftz_f32_slowpath)
        /*005c*/ 	.word	0x00000000


	//----- nvinfo : EIATTR_FRAME_SIZE
	.align		4
.L_15:
        /*0060*/ 	.byte	0x04, 0x11
        /*0062*/ 	.short	(.L_17 - .L_16)
	.align		4
.L_16:
        /*0064*/ 	.word	index@(div_f32)
        /*0068*/ 	.word	0x00000000


	//----- nvinfo : EIATTR_REGCOUNT
	.align		4
.L_17:
        /*006c*/ 	.byte	0x04, 0x2f
        /*006e*/ 	.short	(.L_19 - .L_18)
	.align		4
.L_18:
        /*0070*/ 	.word	index@(add_scalar_f32)
        /*0074*/ 	.word	0x00000010


	//----- nvinfo : EIATTR_FRAME_SIZE
	.align		4
.L_19:
        /*0078*/ 	.byte	0x04, 0x11
        /*007a*/ 	.short	(.L_21 - .L_20)
	.align		4
.L_20:
        /*007c*/ 	.word	index@(add_scalar_f32)
        /*0080*/ 	.word	0x00000000


	//----- nvinfo : EIATTR_REGCOUNT
	.align		4
.L_21:
        /*0084*/ 	.byte	0x04, 0x2f
        /*0086*/ 	.short	(.L_23 - .L_22)
	.align		4
.L_22:
        /*0088*/ 	.word	index@(mul_scalar_f32)
        /*008c*/ 	.word	0x00000010


	//----- nvinfo : EIATTR_FRAME_SIZE
	.align		4
.L_23:
        /*0090*/ 	.byte	0x04, 0x11
        /*0092*/ 	.short	(.L_25 - .L_24)
	.align		4
.L_24:
        /*0094*/ 	.word	index@(mul_scalar_f32)
        /*0098*/ 	.word	0x00000000


	//----- nvinfo : EIATTR_REGCOUNT
	.align		4
.L_25:
        /*009c*/ 	.byte	0x04, 0x2f
        /*009e*/ 	.short	(.L_27 - .L_26)
	.align		4
.L_26:
        /*00a0*/ 	.word	index@(neg_f32)
        /*00a4*/ 	.word	0x00000010


	//----- nvinfo : EIATTR_FRAME_SIZE
	.align		4
.L_27:
        /*00a8*/ 	.byte	0x04, 0x11
        /*00aa*/ 	.short	(.L_29 - .L_28)
	.align		4
.L_28:
        /*00ac*/ 	.word	index@(neg_f32)
        /*00b0*/ 	.word	0x00000000


	//----- nvinfo : EIATTR_REGCOUNT
	.align		4
.L_29:
        /*00b4*/ 	.byte	0x04, 0x2f
        /*00b6*/ 	.short	(.L_31 - .L_30)
	.align		4
.L_30:
        /*00b8*/ 	.word	index@(abs_f32)
        /*00bc*/ 	.word	0x00000010


	//----- nvinfo : EIATTR_FRAME_SIZE
	.align		4
.L_31:
        /*00c0*/ 	.byte	0x04, 0x11
        /*00c2*/ 	.short	(.L_33 - .L_32)
	.align		4
.L_32:
        /*00c4*/ 	.word	index@(abs_f32)
        /*00c8*/ 	.word	0x00000000


	//----- nvinfo : EIATTR_REGCOUNT
	.align		4
.L_33:
        /*00cc*/ 	.byte	0x04, 0x2f
        /*00ce*/ 	.short	(.L_35 - .L_34)
	.align		4
.L_34:
        /*00d0*/ 	.word	index@(sqrt_f32)
        /*00d4*/ 	.word	0x00000012


	//----- nvinfo : EIATTR_FRAME_SIZE
	.align		4
.L_35:
        /*00d8*/ 	.byte	0x04, 0x11
        /*00da*/ 	.short	(.L_37 - .L_36)
	.align		4
.L_36:
        /*00dc*/ 	.word	index@($__internal_2_$__cuda_sm20_sqrt_rn_f32_slowpath)
        /*00e0*/ 	.word	0x00000000


	//----- nvinfo : EIATTR_FRAME_SIZE
	.align		4
.L_37:
        /*00e4*/ 	.byte	0x04, 0x11
        /*00e6*/ 	.short	(.L_39 - .L_38)
	.align		4
.L_38:
        /*00e8*/ 	.word	index@(sqrt_f32)
        /*00ec*/ 	.word	0x00000000


	//----- nvinfo : EIATTR_REGCOUNT
	.align		4
.L_39:
        /*00f0*/ 	.byte	0x04, 0x2f
        /*00f2*/ 	.short	(.L_41 - .L_40)
	.align		4
.L_40:
        /*00f4*/ 	.word	index@(exp_f32)
        /*00f8*/ 	.word	0x00000010


	//----- nvinfo : EIATTR_FRAME_SIZE
	.align		4
.L_41:
        /*00fc*/ 	.byte	0x04, 0x11
        /*00fe*/ 	.short	(.L_43 - .L_42)
	.align		4
.L_42:
        /*0100*/ 	.word	index@(exp_f32)
        /*0104*/ 	.word	0x00000000


	//----- nvinfo : EIATTR_REGCOUNT
	.align		4
.L_43:
        /*0108*/ 	.byte	0x04, 0x2f
        /*010a*/ 	.short	(.L_45 - .L_44)
	.align		4
.L_44:
        /*010c*/ 	.word	index@(log_f32)
        /*0110*/ 	.word	0x00000010


	//----- nvinfo : EIATTR_FRAME_SIZE
	.align		4
.L_45:
        /*0114*/ 	.byte	0x04, 0x11
        /*0116*/ 	.short	(.L_47 - .L_46)
	.align		4
.L_46:
        /*0118*/ 	.word	index@(log_f32)
        /*011c*/ 	.word	0x00000000


	//----- nvinfo : EIATTR_REGCOUNT
	.align		4
.L_47:
        /*0120*/ 	.byte	0x04, 0x2f
        /*0122*/ 	.short	(.L_49 - .L_48)
	.align		4
.L_48:
        /*0124*/ 	.word	index@(relu_f32)
        /*0128*/ 	.word	0x00000012


	//----- nvinfo : EIATTR_FRAME_SIZE
	.align		4
.L_49:
        /*012c*/ 	.byte	0x04, 0x11
        /*012e*/ 	.short	(.L_51 - .L_50)
	.align		4
.L_50:
        /*0130*/ 	.word	index@(relu_f32)
        /*0134*/ 	.word	0x00000000


	//----- nvinfo : EIATTR_REGCOUNT
	.align		4
.L_51:
        /*0138*/ 	.byte	0x04, 0x2f
        /*013a*/ 	.short	(.L_53 - .L_52)
	.align		4
.L_52:
        /*013c*/ 	.word	index@(gelu_f32)
        /*0140*/ 	.word	0x00000011


	//----- nvinfo : EIATTR_FRAME_SIZE
	.align		4
.L_53:
        /*0144*/ 	.byte	0x04, 0x11
        /*0146*/ 	.short	(.L_55 - .L_54)
	.align		4
.L_54:
        /*0148*/ 	.word	index@(gelu_f32)
        /*014c*/ 	.word	0x00000000


	//----- nvinfo : EIATTR_REGCOUNT
	.align		4
.L_55:
        /*0150*/ 	.byte	0x04, 0x2f
        /*0152*/ 	.short	(.L_57 - .L_56)
	.align		4
.L_56:
        /*0154*/ 	.word	index@(silu_f32)
        /*0158*/ 	.word	0x00000015


	//----- nvinfo : EIATTR_FRAME_SIZE
	.align		4
.L_57:
        /*015c*/ 	.byte	0x04, 0x11
        /*015e*/ 	.short	(.L_59 - .L_58)
	.align		4
.L_58:
        /*0160*/ 	.word	index@($__internal_1_$__cuda_sm3x_div_rn_noftz_f32_slowpath)
        /*0164*/ 	.word	0x00000000


	//----- nvinfo : EIATTR_FRAME_SIZE
	.align		4
.L_59:
        /*0168*/ 	.byte	0x04, 0x11
        /*016a*/ 	.short	(.L_61 - .L_60)
	.align		4
.L_60:
        /*016c*/ 	.word	index@(silu_f32)
        /*0170*/ 	.word	0x00000000


	//----- nvinfo : EIATTR_REGCOUNT
	.align		4
.L_61:
        /*0174*/ 	.byte	0x04, 0x2f
        /*0176*/ 	.short	(.L_63 - .L_62)
	.align		4
.L_62:
        /*0178*/ 	.word	index@(sigmoid_f32)
        /*017c*/ 	.word	0x00000014


	//----- nvinfo : EIATTR_FRAME_SIZE
	.align		4
.L_63:
        /*0180*/ 	.byte	0x04, 0x11
        /*0182*/ 	.short	(.L_65 - .L_64)
	.align		4
.L_64:
        /*0184*/ 	.word	index@($__internal_0_$__cuda_sm20_rcp_rn_f32_slowpath)
        /*0188*/ 	.word	0x00000000


	//----- nvinfo : EIATTR_FRAME_SIZE
	.align		4
.L_65:
        /*018c*/ 	.byte	0x04, 0x11
        /*018e*/ 	.short	(.L_67 - .L_66)
	.align		4
.L_66:
        /*0190*/ 	.word	index@(sigmoid_f32)
        /*0194*/ 	.word	0x00000000


	//----- nvinfo : EIATTR_REGCOUNT
	.align		4
.L_67:
        /*0198*/ 	.byte	0x04, 0x2f
        /*019a*/ 	.short	(.L_69 - .L_68)
	.align		4
.L_68:
        /*019c*/ 	.word	index@(tanh_f32)
        /*01a0*/ 	.word	0x00000011


	//----- nvinfo : EIATTR_FRAME_SIZE
	.align		4
.L_69:
        /*01a4*/ 	.byte	0x04, 0x11
        /*01a6*/ 	.short	(.L_71 - .L_70)
	.align		4
.L_70:
        /*01a8*/ 	.word	index@(tanh_f32)
        /*01ac*/ 	.word	0x00000000


	//----- nvinfo : EIATTR_REGCOUNT
	.align		4
.L_71:
        /*01b0*/ 	.byte	0x04, 0x2f
        /*01b2*/ 	.short	(.L_73 - .L_72)
	.align		4
.L_72:
        /*01b4*/ 	.word	index@(clamp_f32)
        /*01b8*/ 	.word	0x00000010


	//----- nvinfo : EIATTR_FRAME_SIZE
	.align		4
.L_73:
        /*01bc*/ 	.byte	0x04, 0x11
        /*01be*/ 	.short	(.L_75 - .L_74)
	.align		4
.L_74:
        /*01c0*/ 	.word	index@(clamp_f32)
        /*01c4*/ 	.word	0x00000000


	//----- nvinfo : EIATTR_REGCOUNT
	.align		4
.L_75:
        /*01c8*/ 	.byte	0x04, 0x2f
        /*01ca*/ 	.short	(.L_77 - .L_76)
	.align		4
.L_76:
        /*01cc*/ 	.word	index@(pow_scalar_f32)
        /*01d0*/ 	.word	0x00000014


	//----- nvinfo : EIATTR_FRAME_SIZE
	.align		4
.L_77:
        /*01d4*/ 	.byte	0x04, 0x11
        /*01d6*/ 	.short	(.L_79 - .L_78)
	.align		4
.L_78:
        /*01d8*/ 	.word	index@(pow_scalar_f32)
        /*01dc*/ 	.word	0x00000000


	//----- nvinfo : EIATTR_MIN_STACK_SIZE
	.align		4
.L_79:
        /*01e0*/ 	.byte	0x04, 0x12
        /*01e2*/ 	.short	(.L_81 - .L_80)
	.align		4
.L_80:
        /*01e4*/ 	.word	index@(pow_scalar_f32)
        /*01e8*/ 	.word	0x00000000


	//----- nvinfo : EIATTR_MIN_STACK_SIZE
	.align		4
.L_81:
        /*01ec*/ 	.byte	0x04, 0x12
        /*01ee*/ 	.short	(.L_83 - .L_82)
	.align		4
.L_82:
        /*01f0*/ 	.word	index@(clamp_f32)
        /*01f4*/ 	.word	0x00000000


	//----- nvinfo : EIATTR_MIN_STACK_SIZE
	.align		4
.L_83:
        /*01f8*/ 	.byte	0x04, 0x12
        /*01fa*/ 	.short	(.L_85 - .L_84)
	.align		4
.L_84:
        /*01fc*/ 	.word	index@(tanh_f32)
        /*0200*/ 	.word	0x00000000


	//----- nvinfo : EIATTR_MIN_STACK_SIZE
	.align		4
.L_85:
        /*0204*/ 	.byte	0x04, 0x12
        /*0206*/ 	.short	(.L_87 - .L_86)
	.align		4
.L_86:
        /*0208*/ 	.word	index@(sigmoid_f32)
        /*020c*/ 	.word	0x00000000


	//----- nvinfo : EIATTR_MIN_STACK_SIZE
	.align		4
.L_87:
        /*0210*/ 	.byte	0x04, 0x12
        /*0212*/ 	.short	(.L_89 - .L_88)
	.align		4
.L_88:
        /*0214*/ 	.word	index@(silu_f32)
        /*0218*/ 	.word	0x00000000


	//----- nvinfo : EIATTR_MIN_STACK_SIZE
	.align		4
.L_89:
        /*021c*/ 	.byte	0x04, 0x12
        /*021e*/ 	.short	(.L_91 - .L_90)
	.align		4
.L_90:
        /*0220*/ 	.word	index@(gelu_f32)
        /*0224*/ 	.word	0x00000000


	//----- nvinfo : EIATTR_MIN_STACK_SIZE
	.align		4
.L_91:
        /*0228*/ 	.byte	0x04, 0x12
        /*022a*/ 	.short	(.L_93 - .L_92)
	.align		4
.L_92:
        /*022c*/ 	.word	index@(relu_f32)
        /*0230*/ 	.word	0x00000000


	//----- nvinfo : EIATTR_MIN_STACK_SIZE
	.align		4
.L_93:
        /*0234*/ 	.byte	0x04, 0x12
        /*0236*/ 	.short	(.L_95 - .L_94)
	.align		4
.L_94:
        /*0238*/ 	.word	index@(log_f32)
        /*023c*/ 	.word	0x00000000


	//----- nvinfo : EIATTR_MIN_STACK_SIZE
	.align		4
.L_95:
        /*0240*/ 	.byte	0x04, 0x12
        /*0242*/ 	.short	(.L_97 - .L_96)
	.align		4
.L_96:
        /*0244*/ 	.word	index@(exp_f32)
        /*0248*/ 	.word	0x00000000


	//----- nvinfo : EIATTR_MIN_STACK_SIZE
	.align		4
.L_97:
        /*024c*/ 	.byte	0x04, 0x12
        /*024e*/ 	.short	(.L_99 - .L_98)
	.align		4
.L_98:
        /*0250*/ 	.word	index@(sqrt_f32)
        /*0254*/ 	.word	0x00000000


	//----- nvinfo : EIATTR_MIN_STACK_SIZE
	.align		4
.L_99:
        /*0258*/ 	.byte	0x04, 0x12
        /*025a*/ 	.short	(.L_101 - .L_100)
	.align		4
.L_100:
        /*025c*/ 	.word	index@(abs_f32)
        /*0260*/ 	.word	0x00000000


	//----- nvinfo : EIATTR_MIN_STACK_SIZE
	.align		4
.L_101:
        /*0264*/ 	.byte	0x04, 0x12
        /*0266*/ 	.short	(.L_103 - .L_102)
	.align		4
.L_102:
        /*0268*/ 	.word	index@(neg_f32)
        /*026c*/ 	.word	0x00000000


	//----- nvinfo : EIATTR_MIN_STACK_SIZE
	.align		4
.L_103:
        /*0270*/ 	.byte	0x04, 0x12
        /*0272*/ 	.short	(.L_105 - .L_104)
	.align		4
.L_104:
        /*0274*/ 	.word	index@(mul_scalar_f32)
        /*0278*/ 	.word	0x00000000


	//----- nvinfo : EIATTR_MIN_STACK_SIZE
	.align		4
.L_105:
        /*027c*/ 	.byte	0x04, 0x12
        /*027e*/ 	.short	(.L_107 - .L_106)
	.align		4
.L_106:
        /*0280*/ 	.word	index@(add_scalar_f32)
        /*0284*/ 	.word	0x00000000


	//----- nvinfo : EIATTR_MIN_STACK_SIZE
	.align		4
.L_107:
        /*0288*/ 	.byte	0x04, 0x12
        /*028a*/ 	.short	(.L_109 - .L_108)
	.align		4
.L_108:
        /*028c*/ 	.word	index@(div_f32)
        /*0290*/ 	.word	0x00000000


	//----- nvinfo : EIATTR_MIN_STACK_SIZE
	.align		4
.L_109:
        /*0294*/ 	.byte	0x04, 0x12
        /*0296*/ 	.short	(.L_111 - .L_110)
	.align		4
.L_110:
        /*0298*/ 	.word	index@(mul_f32)
        /*029c*/ 	.word	0x00000000


	//----- nvinfo : EIATTR_MIN_STACK_SIZE
	.align		4
.L_111:
        /*02a0*/ 	.byte	0x04, 0x12
        /*02a2*/ 	.short	(.L_113 - .L_112)
	.align		4
.L_112:
        /*02a4*/ 	.word	index@(sub_f32)
        /*02a8*/ 	.word	0x00000000


	//----- nvinfo : EIATTR_MIN_STACK_SIZE
	.align		4
.L_113:
        /*02ac*/ 	.byte	0x04, 0x12
        /*02ae*/ 	.short	(.L_115 - .L_114)
	.align		4
.L_114:
        /*02b0*/ 	.word	index@(add_f32)
        /*02b4*/ 	.word	0x00000000
.L_115:


//--------------------- .nv.compat                --------------------------
	.section	.nv.compat,"",@"SHT_CUDA_COMPAT_INFO"
	.align	4
        /*0000*/ 	.byte	0x02, 0x09, 0x00, 0x00, 0x02, 0x02, 0x01, 0x00, 0x02, 0x05, 0x05, 0x00, 0x03, 0x07, 0x01, 0x01
        /*0010*/ 	.byte	0x02, 0x03, 0x00, 0x00, 0x02, 0x06, 0x01, 0x00, 0x04, 0x0b, 0x08, 0x00, 0x01, 0x00, 0x00, 0x00
        /*0020*/ 	.byte	0x00, 0x00, 0x00, 0x00


//--------------------- .nv.info.pow_scalar_f32   --------------------------
	.section	.nv.info.pow_scalar_f32,"",@"SHT_CUDA_INFO"
	.sectionflags	@""
	.align	4


	//----- nvinfo : EIATTR_CUDA_API_VERSION
	.align		4
        /*0000*/ 	.byte	0x04, 0x37
        /*0002*/ 	.short	(.L_117 - .L_116)
.L_116:
        /*0004*/ 	.word	0x00000082


	//----- nvinfo : EIATTR_KPARAM_INFO
	.align		4
.L_117:
        /*0008*/ 	.byte	0x04, 0x17
        /*000a*/ 	.short	(.L_119 - .L_118)
.L_118:
        /*000c*/ 	.word	0x00000000
        /*0010*/ 	.short	0x0003
        /*0012*/ 	.short	0x0018
        /*0014*/ 	.byte	0x00, 0xf0, 0x11, 0x00


	//----- nvinfo : EIATTR_KPARAM_INFO
	.align		4
.L_119:
        /*0018*/ 	.byte	0x04, 0x17
        /*001a*/ 	.short	(.L_121 - .L_120)
.L_120:
        /*001c*/ 	.word	0x00000000
        /*0020*/ 	.short	0x0002
        /*0022*/ 	.short	0x0010
        /*0024*/ 	.byte	0x00, 0xf5, 0x21, 0x00


	//----- nvinfo : EIATTR_KPARAM_INFO
	.align		4
.L_121:
        /*0028*/ 	.byte	0x04, 0x17
        /*002a*/ 	.short	(.L_123 - .L_122)
.L_122:
        /*002c*/ 	.word	0x00000000
        /*0030*/ 	.short	0x0001
        /*0032*/ 	.short	0x0008
        /*0034*/ 	.byte	0x00, 0xf0, 0x11, 0x00


	//----- nvinfo : EIATTR_KPARAM_INFO
	.align		4
.L_123:
        /*0038*/ 	.byte	0x04, 0x17
        /*003a*/ 	.short	(.L_125 - .L_124)
.L_124:
        /*003c*/ 	.word	0x00000000
        /*0040*/ 	.short	0x0000
        /*0042*/ 	.short	0x0000
        /*0044*/ 	.byte	0x00, 0xf5, 0x21, 0x00


	//----- nvinfo : EIATTR_SPARSE_MMA_MASK
	.align		4
.L_125:
        /*0048*/ 	.byte	0x03, 0x50
        /*004a*/ 	.short	0x0000


	//----- nvinfo : EIATTR_MAXREG_COUNT
	.align		4
        /*004c*/ 	.byte	0x03, 0x1b
        /*004e*/ 	.short	0x00ff


	//----- nvinfo : EIATTR_MERCURY_ISA_VERSION
	.align		4
        /*0050*/ 	.byte	0x03, 0x5f
        /*0052*/ 	.short	0x0101


	//----- nvinfo : EIATTR_VRC_CTA_INIT_COUNT
	.align		4
        /*0054*/ 	.byte	0x02, 0x4a
	.zero		1
	.zero		1


	//----- nvinfo : EIATTR_EXIT_INSTR_OFFSETS
	.align		4
        /*0058*/ 	.byte	0x04, 0x1c
        /*005a*/ 	.short	(.L_127 - .L_126)


	//   ....[0]....
.L_126:
        /*005c*/ 	.word	0x00000070


	//   ....[1]....
        /*0060*/ 	.word	0x00000730


	//----- nvinfo : EIATTR_CRS_STACK_SIZE
	.align		4
.L_127:
        /*0064*/ 	.byte	0x04, 0x1e
        /*0066*/ 	.short	(.L_129 - .L_128)
.L_128:
        /*0068*/ 	.word	0x00000000


	//----- nvinfo : EIATTR_CBANK_PARAM_SIZE
	.align		4
.L_129:
        /*006c*/ 	.byte	0x03, 0x19
        /*006e*/ 	.short	0x001c


	//----- nvinfo : EIATTR_PARAM_CBANK
	.align		4
        /*0070*/ 	.byte	0x04, 0x0a
        /*0072*/ 	.short	(.L_131 - .L_130)
	.align		4
.L_130:
        /*0074*/ 	.word	index@(.nv.constant0.pow_scalar_f32)
        /*0078*/ 	.short	0x0380
        /*007a*/ 	.short	0x001c


	//----- nvinfo : EIATTR_SW_WAR
	.align		4
.L_131:
        /*007c*/ 	.byte	0x04, 0x36
        /*007e*/ 	.short	(.L_133 - .L_132)
.L_132:
        /*0080*/ 	.word	0x00000008
.L_133:


//--------------------- .nv.info.clamp_f32        --------------------------
	.section	.nv.info.clamp_f32,"",@"SHT_CUDA_INFO"
	.sectionflags	@""
	.align	4


	//----- nvinfo : EIATTR_CUDA_API_VERSION
	.align		4
        /*0000*/ 	.byte	0x04, 0x37
        /*0002*/ 	.short	(.L_135 - .L_134)
.L_134:
        /*0004*/ 	.word	0x00000082


	//----- nvinfo : EIATTR_KPARAM_INFO
	.align		4
.L_135:
        /*0008*/ 	.byte	0x04, 0x17
        /*000a*/ 	.short	(.L_137 - .L_136)
.L_136:
        /*000c*/ 	.word	0x00000000
        /*0010*/ 	.short	0x0004
        /*0012*/ 	.short	0x0018
        /*0014*/ 	.byte	0x00, 0xf0, 0x11, 0x00


	//----- nvinfo : EIATTR_KPARAM_INFO
	.align		4
.L_137:
        /*0018*/ 	.byte	0x04, 0x17
        /*001a*/ 	.short	(.L_139 - .L_138)
.L_138:
        /*001c*/ 	.word	0x00000000
        /*0020*/ 	.short	0x0003
        /*0022*/ 	.short	0x0010
        /*0024*/ 	.byte	0x00, 0xf5, 0x21, 0x00


	//----- nvinfo : EIATTR_KPARAM_INFO
	.align		4
.L_139:
        /*0028*/ 	.byte	0x04, 0x17
        /*002a*/ 	.short	(.L_141 - .L_140)
.L_140:
        /*002c*/ 	.word	0x00000000
        /*0030*/ 	.short	0x0002
        /*0032*/ 	.short	0x000c
        /*0034*/ 	.byte	0x00, 0xf0, 0x11, 0x00


	//----- nvinfo : EIATTR_KPARAM_INFO
	.align		4
.L_141:
        /*0038*/ 	.byte	0x04, 0x17
        /*003a*/ 	.short	(.L_143 - .L_142)
.L_142:
        /*003c*/ 	.word	0x00000000
        /*0040*/ 	.short	0x0001
        /*0042*/ 	.short	0x0008
        /*0044*/ 	.byte	0x00, 0xf0, 0x11, 0x00


	//----- nvinfo : EIATTR_KPARAM_INFO
	.align		4
.L_143:
        /*0048*/ 	.byte	0x04, 0x17
        /*004a*/ 	.short	(.L_145 - .L_144)
.L_144:
        /*004c*/ 	.word	0x00000000
        /*0050*/ 	.short	0x0000
        /*0052*/ 	.short	0x0000
        /*0054*/ 	.byte	0x00, 0xf5, 0x21, 0x00


	//----- nvinfo : EIATTR_SPARSE_MMA_MASK
	.align		4
.L_145:
        /*0058*/ 	.byte	0x03, 0x50
        /*005a*/ 	.short	0x0000


	//----- nvinfo : EIATTR_MAXREG_COUNT
	.align		4
        /*005c*/ 	.byte	0x03, 0x1b
        /*005e*/ 	.short	0x00ff


	//----- nvinfo : EIATTR_MERCURY_ISA_VERSION
	.align		4
        /*0060*/ 	.byte	0x03, 0x5f
        /*0062*/ 	.short	0x0101


	//----- nvinfo : EIATTR_VRC_CTA_INIT_COUNT
	.align		4
        /*0064*/ 	.byte	0x02, 0x4a
	.zero		1
	.zero		1


	//----- nvinfo : EIATTR_EXIT_INSTR_OFFSETS
	.align		4
        /*0068*/ 	.byte	0x04, 0x1c
        /*006a*/ 	.short	(.L_147 - .L_146)


	//   ....[0]....
.L_146:
        /*006c*/ 	.word	0x00000070


	//   ....[1]....
        /*0070*/ 	.word	0x00000170


	//----- nvinfo : EIATTR_CRS_STACK_SIZE
	.align		4
.L_147:
        /*0074*/ 	.byte	0x04, 0x1e
        /*0076*/ 	.short	(.L_149 - .L_148)
.L_148:
        /*0078*/ 	.word	0x00000000


	//----- nvinfo : EIATTR_CBANK_PARAM_SIZE
	.align		4
.L_149:
        /*007c*/ 	.byte	0x03, 0x19
        /*007e*/ 	.short	0x001c


	//----- nvinfo : EIATTR_PARAM_CBANK
	.align		4
        /*0080*/ 	.byte	0x04, 0x0a
        /*0082*/ 	.short	(.L_151 - .L_150)
	.align		4
.L_150:
        /*0084*/ 	.word	index@(.nv.constant0.clamp_f32)
        /*0088*/ 	.short	0x0380
        /*008a*/ 	.short	0x001c


	//----- nvinfo : EIATTR_SW_WAR
	.align		4
.L_151:
        /*008c*/ 	.byte	0x04, 0x36
        /*008e*/ 	.short	(.L_153 - .L_152)
.L_152:
        /*0090*/ 	.word	0x00000008
.L_153:


//--------------------- .nv.info.tanh_f32         --------------------------
	.section	.nv.info.tanh_f32,"",@"SHT_CUDA_INFO"
	.sectionflags	@""
	.align	4


	//----- nvinfo : EIATTR_CUDA_API_VERSION
	.align		4
        /*0000*/ 	.byte	0x04, 0x37
        /*0002*/ 	.short	(.L_155 - .L_154)
.L_154:
        /*0004*/ 	.word	0x00000082


	//----- nvinfo : EIATTR_KPARAM_INFO
	.align		4
.L_155:
        /*0008*/ 	.byte	0x04, 0x17
        /*000a*/ 	.short	(.L_157 - .L_156)
.L_156:
        /*000c*/ 	.word	0x00000000
        /*0010*/ 	.short	0x0002
        /*0012*/ 	.short	0x0010
        /*0014*/ 	.byte	0x00, 0xf0, 0x11, 0x00


	//----- nvinfo : EIATTR_KPARAM_INFO
	.align		4
.L_157:
        /*0018*/ 	.byte	0x04, 0x17
        /*001a*/ 	.short	(.L_159 - .L_158)
.L_158:
        /*001c*/ 	.word	0x00000000
        /*0020*/ 	.short	0x0001
        /*0022*/ 	.short	0x0008
        /*0024*/ 	.byte	0x00, 0xf5, 0x21, 0x00


	//----- nvinfo : EIATTR_KPARAM_INFO
	.align		4
.L_159:
        /*0028*/ 	.byte	0x04, 0x17
        /*002a*/ 	.short	(.L_161 - .L_160)
.L_160:
        /*002c*/ 	.word	0x00000000
        /*0030*/ 	.short	0x0000
        /*0032*/ 	.short	0x0000
        /*0034*/ 	.byte	0x00, 0xf5, 0x21, 0x00


	//----- nvinfo : EIATTR_SPARSE_MMA_MASK
	.align		4
.L_161:
        /*0038*/ 	.byte	0x03, 0x50
        /*003a*/ 	.short	0x0000


	//----- nvinfo : EIATTR_MAXREG_COUNT
	.align		4
        /*003c*/ 	.byte	0x03, 0x1b
        /*003e*/ 	.short	0x00ff


	//----- nvinfo : EIATTR_MERCURY_ISA_VERSION
	.align		4
        /*0040*/ 	.byte	0x03, 0x5f
        /*0042*/ 	.short	0x0101


	//----- nvinfo : EIATTR_VRC_CTA_INIT_COUNT
	.align		4
        /*0044*/ 	.byte	0x02, 0x4a
	.zero		1
	.zero		1


	//----- nvinfo : EIATTR_EXIT_INSTR_OFFSETS
	.align		4
        /*0048*/ 	.byte	0x04, 0x1c
        /*004a*/ 	.short	(.L_163 - .L_162)


	//   ....[0]....
.L_162:
        /*004c*/ 	.word	0x00000070


	//   ....[1]....
        /*0050*/ 	.word	0x00000260


	//----- nvinfo : EIATTR_CRS_STACK_SIZE
	.align		4
.L_163:
        /*0054*/ 	.byte	0x04, 0x1e
        /*0056*/ 	.short	(.L_165 - .L_164)
.L_164:
        /*0058*/ 	.word	0x00000000


	//----- nvinfo : EIATTR_CBANK_PARAM_SIZE
	.align		4
.L_165:
        /*005c*/ 	.byte	0x03, 0x19
        /*005e*/ 	.short	0x0014


	//----- nvinfo : EIATTR_PARAM_CBANK
	.align		4
        /*0060*/ 	.byte	0x04, 0x0a
        /*0062*/ 	.short	(.L_167 - .L_166)
	.align		4
.L_166:
        /*0064*/ 	.word	index@(.nv.constant0.tanh_f32)
        /*0068*/ 	.short	0x0380
        /*006a*/ 	.short	0x0014


	//----- nvinfo : EIATTR_SW_WAR
	.align		4
.L_167:
        /*006c*/ 	.byte	0x04, 0x36
        /*006e*/ 	.short	(.L_169 - .L_168)
.L_168:
        /*0070*/ 	.word	0x00000008
.L_169:


//--------------------- .nv.info.sigmoid_f32      --------------------------
	.section	.nv.info.sigmoid_f32,"",@"SHT_CUDA_INFO"
	.sectionflags	@""
	.align	4


	//----- nvinfo : EIATTR_CUDA_API_VERSION
	.align		4
        /*0000*/ 	.byte	0x04, 0x37
        /*0002*/ 	.short	(.L_171 - .L_170)
.L_170:
        /*0004*/ 	.word	0x00000082


	//----- nvinfo : EIATTR_KPARAM_INFO
	.align		4
.L_171:
        /*0008*/ 	.byte	0x04, 0x17
        /*000a*/ 	.short	(.L_173 - .L_172)
.L_172:
        /*000c*/ 	.word	0x00000000
        /*0010*/ 	.short	0x0002
        /*0012*/ 	.short	0x0010
        /*0014*/ 	.byte	0x00, 0xf0, 0x11, 0x00


	//----- nvinfo : EIATTR_KPARAM_INFO
	.align		4
.L_173:
        /*0018*/ 	.byte	0x04, 0x17
        /*001a*/ 	.short	(.L_175 - .L_174)
.L_174:
        /*001c*/ 	.word	0x00000000
        /*0020*/ 	.short	0x0001
        /*0022*/ 	.short	0x0008
        /*0024*/ 	.byte	0x00, 0xf5, 0x21, 0x00


	//----- nvinfo : EIATTR_KPARAM_INFO
	.align		4
.L_175:
        /*0028*/ 	.byte	0x04, 0x17
        /*002a*/ 	.short	(.L_177 - .L_176)
.L_176:
        /*002c*/ 	.word	0x00000000
        /*0030*/ 	.short	0x0000
        /*0032*/ 	.short	0x0000
        /*0034*/ 	.byte	0x00, 0xf5, 0x21, 0x00


	//----- nvinfo : EIATTR_SPARSE_MMA_MASK
	.align		4
.L_177:
        /*0038*/ 	.byte	0x03, 0x50
        /*003a*/ 	.short	0x0000


	//----- nvinfo : EIATTR_MAXREG_COUNT
	.align		4
        /*003c*/ 	.byte	0x03, 0x1b
        /*003e*/ 	.short	0x00ff


	//----- nvinfo : EIATTR_MERCURY_ISA_VERSION
	.align		4
        /*0040*/ 	.byte	0x03, 0x5f
        /*0042*/ 	.short	0x0101


	//----- nvinfo : EIATTR_VRC_CTA_INIT_COUNT
	.align		4
        /*0044*/ 	.byte	0x02, 0x4a
	.zero		1
	.zero		1


	//----- nvinfo : EIATTR_EXIT_INSTR_OFFSETS
	.align		4
        /*0048*/ 	.byte	0x04, 0x1c
        /*004a*/ 	.short	(.L_179 - .L_178)


	//   ....[0]....
.L_178:
        /*004c*/ 	.word	0x00000070


	//   ....[1]....
        /*0050*/ 	.word	0x000002d0


	//----- nvinfo : EIATTR_CRS_STACK_SIZE
	.align		4
.L_179:
        /*0054*/ 	.byte	0x04, 0x1e
        /*0056*/ 	.short	(.L_181 - .L_180)
.L_180:
        /*0058*/ 	.word	0x00000000


	//----- nvinfo : EIATTR_CBANK_PARAM_SIZE
	.align		4
.L_181:
        /*005c*/ 	.byte	0x03, 0x19
        /*005e*/ 	.short	0x0014


	//----- nvinfo : EIATTR_PARAM_CBANK
	.align		4
        /*0060*/ 	.byte	0x04, 0x0a
        /*0062*/ 	.short	(.L_183 - .L_182)
	.align		4
.L_182:
        /*0064*/ 	.word	index@(.nv.constant0.sigmoid_f32)
        /*0068*/ 	.short	0x0380
        /*006a*/ 	.short	0x0014


	//----- nvinfo : EIATTR_SW_WAR
	.align		4
.L_183:
        /*006c*/ 	.byte	0x04, 0x36
        /*006e*/ 	.short	(.L_185 - .L_184)
.L_184:
        /*0070*/ 	.word	0x00000008
.L_185:


//--------------------- .nv.info.silu_f32         --------------------------
	.section	.nv.info.silu_f32,"",@"SHT_CUDA_INFO"
	.sectionflags	@""
	.align	4


	//----- nvinfo : EIATTR_CUDA_API_VERSION
	.align		4
        /*0000*/ 	.byte	0x04, 0x37
        /*0002*/ 	.short	(.L_187 - .L_186)
.L_186:
        /*0004*/ 	.word	0x00000082


	//----- nvinfo : EIATTR_KPARAM_INFO
	.align		4
.L_187:
        /*0008*/ 	.byte	0x04, 0x17
        /*000a*/ 	.short	(.L_189 - .L_188)
.L_188:
        /*000c*/ 	.word	0x00000000
        /*0010*/ 	.short	0x0002
        /*0012*/ 	.short	0x0010
        /*0014*/ 	.byte	0x00, 0xf0, 0x11, 0x00


	//----- nvinfo : EIATTR_KPARAM_INFO
	.align		4
.L_189:
        /*0018*/ 	.byte	0x04, 0x17
        /*001a*/ 	.short	(.L_191 - .L_190)
.L_190:
        /*001c*/ 	.word	0x00000000
        /*0020*/ 	.short	0x0001
        /*0022*/ 	.short	0x0008
        /*0024*/ 	.byte	0x00, 0xf5, 0x21, 0x00


	//----- nvinfo : EIATTR_KPARAM_INFO
	.align		4
.L_191:
        /*0028*/ 	.byte	0x04, 0x17
        /*002a*/ 	.short	(.L_193 - .L_192)
.L_192:
        /*002c*/ 	.word	0x00000000
        /*0030*/ 	.short	0x0000
        /*0032*/ 	.short	0x0000
        /*0034*/ 	.byte	0x00, 0xf5, 0x21, 0x00


	//----- nvinfo : EIATTR_SPARSE_MMA_MASK
	.align		4
.L_193:
        /*0038*/ 	.byte	0x03, 0x50
        /*003a*/ 	.short	0x0000


	//----- nvinfo : EIATTR_MAXREG_COUNT
	.align		4
        /*003c*/ 	.byte	0x03, 0x1b
        /*003e*/ 	.short	0x00ff


	//----- nvinfo : EIATTR_MERCURY_ISA_VERSION
	.align		4
        /*0040*/ 	.byte	0x03, 0x5f
        /*0042*/ 	.short	0x0101


	//----- nvinfo : EIATTR_VRC_CTA_INIT_COUNT
	.align		4
        /*0044*/ 	.byte	0x02, 0x4a
	.zero		1
	.zero		1


	//----- nvinfo : EIATTR_EXIT_INSTR_OFFSETS
	.align		4
        /*0048*/ 	.byte	0x04, 0x1c
        /*004a*/ 	.short	(.L_195 - .L_194)


	//   ....[0]....
.L_194:
        /*004c*/ 	.word	0x00000070


	//   ....[1]....
        /*0050*/ 	.word	0x000002d0


	//----- nvinfo : EIATTR_CRS_STACK_SIZE
	.align		4
.L_195:
        /*0054*/ 	.byte	0x04, 0x1e
        /*0056*/ 	.short	(.L_197 - .L_196)
.L_196:
        /*0058*/ 	.word	0x00000000


	//----- nvinfo : EIATTR_CBANK_PARAM_SIZE
	.align		4
.L_197:
        /*005c*/ 	.byte	0x03, 0x19
        /*005e*/ 	.short	0x0014


	//----- nvinfo : EIATTR_PARAM_CBANK
	.align		4
        /*0060*/ 	.byte	0x04, 0x0a
        /*0062*/ 	.short	(.L_199 - .L_198)
	.align		4
.L_198:
        /*0064*/ 	.word	index@(.nv.constant0.silu_f32)
        /*0068*/ 	.short	0x0380
        /*006a*/ 	.short	0x0014


	//----- nvinfo : EIATTR_SW_WAR
	.align		4
.L_199:
        /*006c*/ 	.byte	0x04, 0x36
        /*006e*/ 	.short	(.L_201 - .L_200)
.L_200:
        /*0070*/ 	.word	0x00000008
.L_201:


//--------------------- .nv.info.gelu_f32         --------------------------
	.section	.nv.info.gelu_f32,"",@"SHT_CUDA_INFO"
	.sectionflags	@""
	.align	4


	//----- nvinfo : EIATTR_CUDA_API_VERSION
	.align		4
        /*0000*/ 	.byte	0x04, 0x37
        /*0002*/ 	.short	(.L_203 - .L_202)
.L_202:
        /*0004*/ 	.word	0x00000082


	//----- nvinfo : EIATTR_KPARAM_INFO
	.align		4
.L_203:
        /*0008*/ 	.byte	0x04, 0x17
        /*000a*/ 	.short	(.L_205 - .L_204)
.L_204:
        /*000c*/ 	.word	0x00000000
        /*0010*/ 	.short	0x0002
        /*0012*/ 	.short	0x0010
        /*0014*/ 	.byte	0x00, 0xf0, 0x11, 0x00


	//----- nvinfo : EIATTR_KPARAM_INFO
	.align		4
.L_205:
        /*0018*/ 	.byte	0x04, 0x17
        /*001a*/ 	.short	(.L_207 - .L_206)
.L_206:
        /*001c*/ 	.word	0x00000000
        /*0020*/ 	.short	0x0001
        /*0022*/ 	.short	0x0008
        /*0024*/ 	.byte	0x00, 0xf5, 0x21, 0x00


	//----- nvinfo : EIATTR_KPARAM_INFO
	.align		4
.L_207:
        /*0028*/ 	.byte	0x04, 0x17
        /*002a*/ 	.short	(.L_209 - .L_208)
.L_208:
        /*002c*/ 	.word	0x00000000
        /*0030*/ 	.short	0x0000
        /*0032*/ 	.short	0x0000
        /*0034*/ 	.byte	0x00, 0xf5, 0x21, 0x00


	//----- nvinfo : EIATTR_SPARSE_MMA_MASK
	.align		4
.L_209:
        /*0038*/ 	.byte	0x03, 0x50
        /*003a*/ 	.short	0x0000


	//----- nvinfo : EIATTR_MAXREG_COUNT
	.align		4
        /*003c*/ 	.byte	0x03, 0x1b
        /*003e*/ 	.short	0x00ff


	//----- nvinfo : EIATTR_MERCURY_ISA_VERSION
	.align		4
        /*0040*/ 	.byte	0x03, 0x5f
        /*0042*/ 	.short	0x0101


	//----- nvinfo : EIATTR_VRC_CTA_INIT_COUNT
	.align		4
        /*0044*/ 	.byte	0x02, 0x4a
	.zero		1
	.zero		1


	//----- nvinfo : EIATTR_EXIT_INSTR_OFFSETS
	.align		4
        /*0048*/ 	.byte	0x04, 0x1c
        /*004a*/ 	.short	(.L_211 - .L_210)


	//   ....[0]....
.L_210:
        /*004c*/ 	.word	0x00000070


	//   ....[1]....
        /*0050*/ 	.word	0x000002c0


	//----- nvinfo : EIATTR_CRS_STACK_SIZE
	.align		4
.L_211:
        /*0054*/ 	.byte	0x04, 0x1e
        /*0056*/ 	.short	(.L_213 - .L_212)
.L_212:
        /*0058*/ 	.word	0x00000000


	//----- nvinfo : EIATTR_CBANK_PARAM_SIZE
	.align		4
.L_213:
        /*005c*/ 	.byte	0x03, 0x19
        /*005e*/ 	.short	0x0014


	//----- nvinfo : EIATTR_PARAM_CBANK
	.align		4
        /*0060*/ 	.byte	0x04, 0x0a
        /*0062*/ 	.short	(.L_215 - .L_214)
	.align		4
.L_214:
        /*0064*/ 	.word	index@(.nv.constant0.gelu_f32)
        /*0068*/ 	.short	0x0380
        /*006a*/ 	.short	0x0014


	//----- nvinfo : EIATTR_SW_WAR
	.align		4
.L_215:
        /*006c*/ 	.byte	0x04, 0x36
        /*006e*/ 	.short	(.L_217 - .L_216)
.L_216:
        /*0070*/ 	.word	0x00000008
.L_217:


//--------------------- .nv.info.relu_f32         --------------------------
	.section	.nv.info.relu_f32,"",@"SHT_CUDA_INFO"
	.sectionflags	@""
	.align	4


	//----- nvinfo : EIATTR_CUDA_API_VERSION
	.align		4
        /*0000*/ 	.byte	0x04, 0x37
        /*0002*/ 	.short	(.L_219 - .L_218)
.L_218:
        /*0004*/ 	.word	0x00000082


	//----- nvinfo : EIATTR_KPARAM_INFO
	.align		4
.L_219:
        /*0008*/ 	.byte	0x04, 0x17
        /*000a*/ 	.short	(.L_221 - .L_220)
.L_220:
        /*000c*/ 	.word	0x00000000
        /*0010*/ 	.short	0x0002
        /*0012*/ 	.short	0x0010
        /*0014*/ 	.byte	0x00, 0xf0, 0x11, 0x00


	//----- nvinfo : EIATTR_KPARAM_INFO
	.align		4
.L_221:
        /*0018*/ 	.byte	0x04, 0x17
        /*001a*/ 	.short	(.L_223 - .L_222)
.L_222:
        /*001c*/ 	.word	0x00000000
        /*0020*/ 	.short	0x0001
        /*0022*/ 	.short	0x0008
        /*0024*/ 	.byte	0x00, 0xf5, 0x21, 0x00


	//----- nvinfo : EIATTR_KPARAM_INFO
	.align		4
.L_223:
        /*0028*/ 	.byte	0x04, 0x17
        /*002a*/ 	.short	(.L_225 - .L_224)
.L_224:
        /*002c*/ 	.word	0x00000000
        /*0030*/ 	.short	0x0000
        /*0032*/ 	.short	0x0000
        /*0034*/ 	.byte	0x00, 0xf5, 0x21, 0x00


	//----- nvinfo : EIATTR_SPARSE_MMA_MASK
	.align		4
.L_225:
        /*0038*/ 	.byte	0x03, 0x50
        /*003a*/ 	.short	0x0000


	//----- nvinfo : EIATTR_MAXREG_COUNT
	.align		4
        /*003c*/ 	.byte	0x03, 0x1b
        /*003e*/ 	.short	0x00ff


	//----- nvinfo : EIATTR_MERCURY_ISA_VERSION
	.align		4
        /*0040*/ 	.byte	0x03, 0x5f
        /*0042*/ 	.short	0x0101


	//----- nvinfo : EIATTR_VRC_CTA_INIT_COUNT
	.align		4
        /*0044*/ 	.byte	0x02, 0x4a
	.zero		1
	.zero		1


	//----- nvinfo : EIATTR_EXIT_INSTR_OFFSETS
	.align		4
        /*0048*/ 	.byte	0x04, 0x1c
        /*004a*/ 	.short	(.L_227 - .L_226)


	//   ....[0]....
.L_226:
        /*004c*/ 	.word	0x000001f0


	//   ....[1]....
        /*0050*/ 	.word	0x000002a0


	//----- nvinfo : EIATTR_CRS_STACK_SIZE
	.align		4
.L_227:
        /*0054*/ 	.byte	0x04, 0x1e
        /*0056*/ 	.short	(.L_229 - .L_228)
.L_228:
        /*0058*/ 	.word	0x00000000


	//----- nvinfo : EIATTR_CBANK_PARAM_SIZE
	.align		4
.L_229:
        /*005c*/ 	.byte	0x03, 0x19
        /*005e*/ 	.short	0x0014


	//----- nvinfo : EIATTR_PARAM_CBANK
	.align		4
        /*0060*/ 	.byte	0x04, 0x0a
        /*0062*/ 	.short	(.L_231 - .L_230)
	.align		4
.L_230:
        /*0064*/ 	.word	index@(.nv.constant0.relu_f32)
        /*0068*/ 	.short	0x0380
        /*006a*/ 	.short	0x0014


	//----- nvinfo : EIATTR_SW_WAR
	.align		4
.L_231:
        /*006c*/ 	.byte	0x04, 0x36
        /*006e*/ 	.short	(.L_233 - .L_232)
.L_232:
        /*0070*/ 	.word	0x00000008
.L_233:


//--------------------- .nv.info.log_f32          --------------------------
	.section	.nv.info.log_f32,"",@"SHT_CUDA_INFO"
	.sectionflags	@""
	.align	4


	//----- nvinfo : EIATTR_CUDA_API_VERSION
	.align		4
        /*0000*/ 	.byte	0x04, 0x37
        /*0002*/ 	.short	(.L_235 - .L_234)
.L_234:
        /*0004*/ 	.word	0x00000082


	//----- nvinfo : EIATTR_KPARAM_INFO
	.align		4
.L_235:
        /*0008*/ 	.byte	0x04, 0x17
        /*000a*/ 	.short	(.L_237 - .L_236)
.L_236:
        /*000c*/ 	.word	0x00000000
        /*0010*/ 	.short	0x0002
        /*0012*/ 	.short	0x0010
        /*0014*/ 	.byte	0x00, 0xf0, 0x11, 0x00


	//----- nvinfo : EIATTR_KPARAM_INFO
	.align		4
.L_237:
        /*0018*/ 	.byte	0x04, 0x17
        /*001a*/ 	.short	(.L_239 - .L_238)
.L_238:
        /*001c*/ 	.word	0x00000000
        /*0020*/ 	.short	0x0001
        /*0022*/ 	.short	0x0008
        /*0024*/ 	.byte	0x00, 0xf5, 0x21, 0x00


	//----- nvinfo : EIATTR_KPARAM_INFO
	.align		4
.L_239:
        /*0028*/ 	.byte	0x04, 0x17
        /*002a*/ 	.short	(.L_241 - .L_240)
.L_240:
        /*002c*/ 	.word	0x00000000
        /*0030*/ 	.short	0x0000
        /*0032*/ 	.short	0x0000
        /*0034*/ 	.byte	0x00, 0xf5, 0x21, 0x00


	//----- nvinfo : EIATTR_SPARSE_MMA_MASK
	.align		4
.L_241:
        /*0038*/ 	.byte	0x03, 0x50
        /*003a*/ 	.short	0x0000


	//----- nvinfo : EIATTR_MAXREG_COUNT
	.align		4
        /*003c*/ 	.byte	0x03, 0x1b
        /*003e*/ 	.short	0x00ff


	//----- nvinfo : EIATTR_MERCURY_ISA_VERSION
	.align		4
        /*0040*/ 	.byte	0x03, 0x5f
        /*0042*/ 	.short	0x0101


	//----- nvinfo : EIATTR_VRC_CTA_INIT_COUNT
	.align		4
        /*0044*/ 	.byte	0x02, 0x4a
	.zero		1
	.zero		1


	//----- nvinfo : EIATTR_EXIT_INSTR_OFFSETS
	.align		4
        /*0048*/ 	.byte	0x04, 0x1c
        /*004a*/ 	.short	(.L_243 - .L_242)


	//   ....[0]....
.L_242:
        /*004c*/ 	.word	0x00000070


	//   ....[1]....
        /*0050*/ 	.word	0x000002e0


	//----- nvinfo : EIATTR_CRS_STACK_SIZE
	.align		4
.L_243:
        /*0054*/ 	.byte	0x04, 0x1e
        /*0056*/ 	.short	(.L_245 - .L_244)
.L_244:
        /*0058*/ 	.word	0x00000000


	//----- nvinfo : EIATTR_CBANK_PARAM_SIZE
	.align		4
.L_245:
        /*005c*/ 	.byte	0x03, 0x19
        /*005e*/ 	.short	0x0014


	//----- nvinfo : EIATTR_PARAM_CBANK
	.align		4
        /*0060*/ 	.byte	0x04, 0x0a
        /*0062*/ 	.short	(.L_247 - .L_246)
	.align		4
.L_246:
        /*0064*/ 	.word	index@(.nv.constant0.log_f32)
        /*0068*/ 	.short	0x0380
        /*006a*/ 	.short	0x0014


	//----- nvinfo : EIATTR_SW_WAR
	.align		4
.L_247:
        /*006c*/ 	.byte	0x04, 0x36
        /*006e*/ 	.short	(.L_249 - .L_248)
.L_248:
        /*0070*/ 	.word	0x00000008
.L_249:


//--------------------- .nv.info.exp_f32          --------------------------
	.section	.nv.info.exp_f32,"",@"SHT_CUDA_INFO"
	.sectionflags	@""
	.align	4


	//----- nvinfo : EIATTR_CUDA_API_VERSION
	.align		4
        /*0000*/ 	.byte	0x04, 0x37
        /*0002*/ 	.short	(.L_251 - .L_250)
.L_250:
        /*0004*/ 	.word	0x00000082


	//----- nvinfo : EIATTR_KPARAM_INFO
	.align		4
.L_251:
        /*0008*/ 	.byte	0x04, 0x17
        /*000a*/ 	.short	(.L_253 - .L_252)
.L_252:
        /*000c*/ 	.word	0x00000000
        /*0010*/ 	.short	0x0002
        /*0012*/ 	.short	0x0010
        /*0014*/ 	.byte	0x00, 0xf0, 0x11, 0x00


	//----- nvinfo : EIATTR_KPARAM_INFO
	.align		4
.L_253:
        /*0018*/ 	.byte	0x04, 0x17
        /*001a*/ 	.short	(.L_255 - .L_254)
.L_254:
        /*001c*/ 	.word	0x00000000
        /*0020*/ 	.short	0x0001
        /*0022*/ 	.short	0x0008
        /*0024*/ 	.byte	0x00, 0xf5, 0x21, 0x00


	//----- nvinfo : EIATTR_KPARAM_INFO
	.align		4
.L_255:
        /*0028*/ 	.byte	0x04, 0x17
        /*002a*/ 	.short	(.L_257 - .L_256)
.L_256:
        /*002c*/ 	.word	0x00000000
        /*0030*/ 	.short	0x0000
        /*0032*/ 	.short	0x0000
        /*0034*/ 	.byte	0x00, 0xf5, 0x21, 0x00


	//----- nvinfo : EIATTR_SPARSE_MMA_MASK
	.align		4
.L_257:
        /*0038*/ 	.byte	0x03, 0x50
        /*003a*/ 	.short	0x0000


	//----- nvinfo : EIATTR_MAXREG_COUNT
	.align		4
        /*003c*/ 	.byte	0x03, 0x1b
        /*003e*/ 	.short	0x00ff


	//----- nvinfo : EIATTR_MERCURY_ISA_VERSION
	.align		4
        /*0040*/ 	.byte	0x03, 0x5f
        /*0042*/ 	.short	0x0101


	//----- nvinfo : EIATTR_VRC_CTA_INIT_COUNT
	.align		4
        /*0044*/ 	.byte	0x02, 0x4a
	.zero		1
	.zero		1


	//----- nvinfo : EIATTR_EXIT_INSTR_OFFSETS
	.align		4
        /*0048*/ 	.byte	0x04, 0x1c
        /*004a*/ 	.short	(.L_259 - .L_258)


	//   ....[0]....
.L_258:
        /*004c*/ 	.word	0x00000070


	//   ....[1]....
        /*0050*/ 	.word	0x000001e0


	//----- nvinfo : EIATTR_CRS_STACK_SIZE
	.align		4
.L_259:
        /*0054*/ 	.byte	0x04, 0x1e
        /*0056*/ 	.short	(.L_261 - .L_260)
.L_260:
        /*0058*/ 	.word	0x00000000


	//----- nvinfo : EIATTR_CBANK_PARAM_SIZE
	.align		4
.L_261:
        /*005c*/ 	.byte	0x03, 0x19
        /*005e*/ 	.short	0x0014


	//----- nvinfo : EIATTR_PARAM_CBANK
	.align		4
        /*0060*/ 	.byte	0x04, 0x0a
        /*0062*/ 	.short	(.L_263 - .L_262)
	.align		4
.L_262:
        /*0064*/ 	.word	index@(.nv.constant0.exp_f32)
        /*0068*/ 	.short	0x0380
        /*006a*/ 	.short	0x0014


	//----- nvinfo : EIATTR_SW_WAR
	.align		4
.L_263:
        /*006c*/ 	.byte	0x04, 0x36
        /*006e*/ 	.short	(.L_265 - .L_264)
.L_264:
        /*0070*/ 	.word	0x00000008
.L_265:


//--------------------- .nv.info.sqrt_f32         --------------------------
	.section	.nv.info.sqrt_f32,"",@"SHT_CUDA_INFO"
	.sectionflags	@""
	.align	4


	//----- nvinfo : EIATTR_CUDA_API_VERSION
	.align		4
        /*0000*/ 	.byte	0x04, 0x37
        /*0002*/ 	.short	(.L_267 - .L_266)
.L_266:
        /*0004*/ 	.word	0x00000082


	//----- nvinfo : EIATTR_KPARAM_INFO
	.align		4
.L_267:
        /*0008*/ 	.byte	0x04, 0x17
        /*000a*/ 	.short	(.L_269 - .L_268)
.L_268:
        /*000c*/ 	.word	0x00000000
        /*0010*/ 	.short	0x0002
        /*0012*/ 	.short	0x0010
        /*0014*/ 	.byte	0x00, 0xf0, 0x11, 0x00


	//----- nvinfo : EIATTR_KPARAM_INFO
	.align		4
.L_269:
        /*0018*/ 	.byte	0x04, 0x17
        /*001a*/ 	.short	(.L_271 - .L_270)
.L_270:
        /*001c*/ 	.word	0x00000000
        /*0020*/ 	.short	0x0001
        /*0022*/ 	.short	0x0008
        /*0024*/ 	.byte	0x00, 0xf5, 0x21, 0x00


	//----- nvinfo : EIATTR_KPARAM_INFO
	.align		4
.L_271:
        /*0028*/ 	.byte	0x04, 0x17
        /*002a*/ 	.short	(.L_273 - .L_272)
.L_272:
        /*002c*/ 	.word	0x00000000
        /*0030*/ 	.short	0x0000
        /*0032*/ 	.short	0x0000
        /*0034*/ 	.byte	0x00, 0xf5, 0x21, 0x00


	//----- nvinfo : EIATTR_SPARSE_MMA_MASK
	.align		4
.L_273:
        /*0038*/ 	.byte	0x03, 0x50
        /*003a*/ 	.short	0x0000


	//----- nvinfo : EIATTR_MAXREG_COUNT
	.align		4
        /*003c*/ 	.byte	0x03, 0x1b
        /*003e*/ 	.short	0x00ff


	//----- nvinfo : EIATTR_MERCURY_ISA_VERSION
	.align		4
        /*0040*/ 	.byte	0x03, 0x5f
        /*0042*/ 	.short	0x0101


	//----- nvinfo : EIATTR_VRC_CTA_INIT_COUNT
	.align		4
        /*0044*/ 	.byte	0x02, 0x4a
	.zero		1
	.zero		1


	//----- nvinfo : EIATTR_EXIT_INSTR_OFFSETS
	.align		4
        /*0048*/ 	.byte	0x04, 0x1c
        /*004a*/ 	.short	(.L_275 - .L_274)


	//   ....[0]....
.L_274:
        /*004c*/ 	.word	0x00000070


	//   ....[1]....
        /*0050*/ 	.word	0x00000230


	//----- nvinfo : EIATTR_CRS_STACK_SIZE
	.align		4
.L_275:
        /*0054*/ 	.byte	0x04, 0x1e
        /*0056*/ 	.short	(.L_277 - .L_276)
.L_276:
        /*0058*/ 	.word	0x00000000


	//----- nvinfo : EIATTR_CBANK_PARAM_SIZE
	.align		4
.L_277:
        /*005c*/ 	.byte	0x03, 0x19
        /*005e*/ 	.short	0x0014


	//----- nvinfo : EIATTR_PARAM_CBANK
	.align		4
        /*0060*/ 	.byte	0x04, 0x0a
        /*0062*/ 	.short	(.L_279 - .L_278)
	.align		4
.L_278:
        /*0064*/ 	.word	index@(.nv.constant0.sqrt_f32)
        /*0068*/ 	.short	0x0380
        /*006a*/ 	.short	0x0014


	//----- nvinfo : EIATTR_SW_WAR
	.align		4
.L_279:
        /*006c*/ 	.byte	0x04, 0x36
        /*006e*/ 	.short	(.L_281 - .L_280)
.L_280:
        /*0070*/ 	.word	0x00000008
.L_281:


//--------------------- .nv.info.abs_f32          --------------------------
	.section	.nv.info.abs_f32,"",@"SHT_CUDA_INFO"
	.sectionflags	@""
	.align	4


	//----- nvinfo : EIATTR_CUDA_API_VERSION
	.align		4
        /*0000*/ 	.byte	0x04, 0x37
        /*0002*/ 	.short	(.L_283 - .L_282)
.L_282:
        /*0004*/ 	.word	0x00000082


	//----- nvinfo : EIATTR_KPARAM_INFO
	.align		4
.L_283:
        /*0008*/ 	.byte	0x04, 0x17
        /*000a*/ 	.short	(.L_285 - .L_284)
.L_284:
        /*000c*/ 	.word	0x00000000
        /*0010*/ 	.short	0x0002
        /*0012*/ 	.short	0x0010
        /*0014*/ 	.byte	0x00, 0xf0, 0x11, 0x00


	//----- nvinfo : EIATTR_KPARAM_INFO
	.align		4
.L_285:
        /*0018*/ 	.byte	0x04, 0x17
        /*001a*/ 	.short	(.L_287 - .L_286)
.L_286:
        /*001c*/ 	.word	0x00000000
        /*0020*/ 	.short	0x0001
        /*0022*/ 	.short	0x0008
        /*0024*/ 	.byte	0x00, 0xf5, 0x21, 0x00


	//----- nvinfo : EIATTR_KPARAM_INFO
	.align		4
.L_287:
        /*0028*/ 	.byte	0x04, 0x17
        /*002a*/ 	.short	(.L_289 - .L_288)
.L_288:
        /*002c*/ 	.word	0x00000000
        /*0030*/ 	.short	0x0000
        /*0032*/ 	.short	0x0000
        /*0034*/ 	.byte	0x00, 0xf5, 0x21, 0x00


	//----- nvinfo : EIATTR_SPARSE_MMA_MASK
	.align		4
.L_289:
        /*0038*/ 	.byte	0x03, 0x50
        /*003a*/ 	.short	0x0000


	//----- nvinfo : EIATTR_MAXREG_COUNT
	.align		4
        /*003c*/ 	.byte	0x03, 0x1b
        /*003e*/ 	.short	0x00ff


	//----- nvinfo : EIATTR_MERCURY_ISA_VERSION
	.align		4
        /*0040*/ 	.byte	0x03, 0x5f
        /*0042*/ 	.short	0x0101


	//----- nvinfo : EIATTR_VRC_CTA_INIT_COUNT
	.align		4
        /*0044*/ 	.byte	0x02, 0x4a
	.zero		1
	.zero		1


	//----- nvinfo : EIATTR_EXIT_INSTR_OFFSETS
	.align		4
        /*0048*/ 	.byte	0x04, 0x1c
        /*004a*/ 	.short	(.L_291 - .L_290)


	//   ....[0]....
.L_290:
        /*004c*/ 	.word	0x00000070


	//   ....[1]....
        /*0050*/ 	.word	0x00000150


	//----- nvinfo : EIATTR_CRS_STACK_SIZE
	.align		4
.L_291:
        /*0054*/ 	.byte	0x04, 0x1e
        /*0056*/ 	.short	(.L_293 - .L_292)
.L_292:
        /*0058*/ 	.word	0x00000000


	//----- nvinfo : EIATTR_CBANK_PARAM_SIZE
	.align		4
.L_293:
        /*005c*/ 	.byte	0x03, 0x19
        /*005e*/ 	.short	0x0014


	//----- nvinfo : EIATTR_PARAM_CBANK
	.align		4
        /*0060*/ 	.byte	0x04, 0x0a
        /*0062*/ 	.short	(.L_295 - .L_294)
	.align		4
.L_294:
        /*0064*/ 	.word	index@(.nv.constant0.abs_f32)
        /*0068*/ 	.short	0x0380
        /*006a*/ 	.short	0x0014


	//----- nvinfo : EIATTR_SW_WAR
	.align		4
.L_295:
        /*006c*/ 	.byte	0x04, 0x36
        /*006e*/ 	.short	(.L_297 - .L_296)
.L_296:
        /*0070*/ 	.word	0x00000008
.L_297:


//--------------------- .nv.info.neg_f32          --------------------------
	.section	.nv.info.neg_f32,"",@"SHT_CUDA_INFO"
	.sectionflags	@""
	.align	4


	//----- nvinfo : EIATTR_CUDA_API_VERSION
	.align		4
        /*0000*/ 	.byte	0x04, 0x37
        /*0002*/ 	.short	(.L_299 - .L_298)
.L_298:
        /*0004*/ 	.word	0x00000082


	//----- nvinfo : EIATTR_KPARAM_INFO
	.align		4
.L_299:
        /*0008*/ 	.byte	0x04, 0x17
        /*000a*/ 	.short	(.L_301 - .L_300)
.L_300:
        /*000c*/ 	.word	0x00000000
        /*0010*/ 	.short	0x0002
        /*0012*/ 	.short	0x0010
        /*0014*/ 	.byte	0x00, 0xf0, 0x11, 0x00


	//----- nvinfo : EIATTR_KPARAM_INFO
	.align		4
.L_301:
        /*0018*/ 	.byte	0x04, 0x17
        /*001a*/ 	.short	(.L_303 - .L_302)
.L_302:
        /*001c*/ 	.word	0x00000000
        /*0020*/ 	.short	0x0001
        /*0022*/ 	.short	0x0008
        /*0024*/ 	.byte	0x00, 0xf5, 0x21, 0x00


	//----- nvinfo : EIATTR_KPARAM_INFO
	.align		4
.L_303:
        /*0028*/ 	.byte	0x04, 0x17
        /*002a*/ 	.short	(.L_305 - .L_304)
.L_304:
        /*002c*/ 	.word	0x00000000
        /*0030*/ 	.short	0x0000
        /*0032*/ 	.short	0x0000
        /*0034*/ 	.byte	0x00, 0xf5, 0x21, 0x00


	//----- nvinfo : EIATTR_SPARSE_MMA_MASK
	.align		4
.L_305:
        /*0038*/ 	.byte	0x03, 0x50
        /*003a*/ 	.short	0x0000


	//----- nvinfo : EIATTR_MAXREG_COUNT
	.align		4
        /*003c*/ 	.byte	0x03, 0x1b
        /*003e*/ 	.short	0x00ff


	//----- nvinfo : EIATTR_MERCURY_ISA_VERSION
	.align		4
        /*0040*/ 	.byte	0x03, 0x5f
        /*0042*/ 	.short	0x0101


	//----- nvinfo : EIATTR_VRC_CTA_INIT_COUNT
	.align		4
        /*0044*/ 	.byte	0x02, 0x4a
	.zero		1
	.zero		1


	//----- nvinfo : EIATTR_EXIT_INSTR_OFFSETS
	.align		4
        /*0048*/ 	.byte	0x04, 0x1c
        /*004a*/ 	.short	(.L_307 - .L_306)


	//   ....[0]....
.L_306:
        /*004c*/ 	.word	0x00000070


	//   ....[1]....
        /*0050*/ 	.word	0x00000150


	//----- nvinfo : EIATTR_CRS_STACK_SIZE
	.align		4
.L_307:
        /*0054*/ 	.byte	0x04, 0x1e
        /*0056*/ 	.short	(.L_309 - .L_308)
.L_308:
        /*0058*/ 	.word	0x00000000


	//----- nvinfo : EIATTR_CBANK_PARAM_SIZE
	.align		4
.L_309:
        /*005c*/ 	.byte	0x03, 0x19
        /*005e*/ 	.short	0x0014


	//----- nvinfo : EIATTR_PARAM_CBANK
	.align		4
        /*0060*/ 	.byte	0x04, 0x0a
        /*0062*/ 	.short	(.L_311 - .L_310)
	.align		4
.L_310:
        /*0064*/ 	.word	index@(.nv.constant0.neg_f32)
        /*0068*/ 	.short	0x0380
        /*006a*/ 	.short	0x0014


	//----- nvinfo : EIATTR_SW_WAR
	.align		4
.L_311:
        /*006c*/ 	.byte	0x04, 0x36
        /*006e*/ 	.short	(.L_313 - .L_312)
.L_312:
        /*0070*/ 	.word	0x00000008
.L_313:


//--------------------- .nv.info.mul_scalar_f32   --------------------------
	.section	.nv.info.mul_scalar_f32,"",@"SHT_CUDA_INFO"
	.sectionflags	@""
	.align	4


	//----- nvinfo : EIATTR_CUDA_API_VERSION
	.align		4
        /*0000*/ 	.byte	0x04, 0x37
        /*0002*/ 	.short	(.L_315 - .L_314)
.L_314:
        /*0004*/ 	.word	0x00000082


	//----- nvinfo : EIATTR_KPARAM_INFO
	.align		4
.L_315:
        /*0008*/ 	.byte	0x04, 0x17
        /*000a*/ 	.short	(.L_317 - .L_316)
.L_316:
        /*000c*/ 	.word	0x00000000
        /*0010*/ 	.short	0x0003
        /*0012*/ 	.short	0x0018
        /*0014*/ 	.byte	0x00, 0xf0, 0x11, 0x00


	//----- nvinfo : EIATTR_KPARAM_INFO
	.align		4
.L_317:
        /*0018*/ 	.byte	0x04, 0x17
        /*001a*/ 	.short	(.L_319 - .L_318)
.L_318:
        /*001c*/ 	.word	0x00000000
        /*0020*/ 	.short	0x0002
        /*0022*/ 	.short	0x0010
        /*0024*/ 	.byte	0x00, 0xf5, 0x21, 0x00


	//----- nvinfo : EIATTR_KPARAM_INFO
	.align		4
.L_319:
        /*0028*/ 	.byte	0x04, 0x17
        /*002a*/ 	.short	(.L_321 - .L_320)
.L_320:
        /*002c*/ 	.word	0x00000000
        /*0030*/ 	.short	0x0001
        /*0032*/ 	.short	0x0008
        /*0034*/ 	.byte	0x00, 0xf0, 0x11, 0x00


	//----- nvinfo : EIATTR_KPARAM_INFO
	.align		4
.L_321:
        /*0038*/ 	.byte	0x04, 0x17
        /*003a*/ 	.short	(.L_323 - .L_322)
.L_322:
        /*003c*/ 	.word	0x00000000
        /*0040*/ 	.short	0x0000
        /*0042*/ 	.short	0x0000
        /*0044*/ 	.byte	0x00, 0xf5, 0x21, 0x00


	//----- nvinfo : EIATTR_SPARSE_MMA_MASK
	.align		4
.L_323:
        /*0048*/ 	.byte	0x03, 0x50
        /*004a*/ 	.short	0x0000


	//----- nvinfo : EIATTR_MAXREG_COUNT
	.align		4
        /*004c*/ 	.byte	0x03, 0x1b
        /*004e*/ 	.short	0x00ff


	//----- nvinfo : EIATTR_MERCURY_ISA_VERSION
	.align		4
        /*0050*/ 	.byte	0x03, 0x5f
        /*0052*/ 	.short	0x0101


	//----- nvinfo : EIATTR_VRC_CTA_INIT_COUNT
	.align		4
        /*0054*/ 	.byte	0x02, 0x4a
	.zero		1
	.zero		1


	//----- nvinfo : EIATTR_EXIT_INSTR_OFFSETS
	.align		4
        /*0058*/ 	.byte	0x04, 0x1c
        /*005a*/ 	.short	(.L_325 - .L_324)


	//   ....[0]....
.L_324:
        /*005c*/ 	.word	0x00000070


	//   ....[1]....
        /*0060*/ 	.word	0x00000160


	//----- nvinfo : EIATTR_CRS_STACK_SIZE
	.align		4
.L_325:
        /*0064*/ 	.byte	0x04, 0x1e
        /*0066*/ 	.short	(.L_327 - .L_326)
.L_326:
        /*0068*/ 	.word	0x00000000


	//----- nvinfo : EIATTR_CBANK_PARAM_SIZE
	.align		4
.L_327:
        /*006c*/ 	.byte	0x03, 0x19
        /*006e*/ 	.short	0x001c


	//----- nvinfo : EIATTR_PARAM_CBANK
	.align		4
        /*0070*/ 	.byte	0x04, 0x0a
        /*0072*/ 	.short	(.L_329 - .L_328)
	.align		4
.L_328:
        /*0074*/ 	.word	index@(.nv.constant0.mul_scalar_f32)
        /*0078*/ 	.short	0x0380
        /*007a*/ 	.short	0x001c


	//----- nvinfo : EIATTR_SW_WAR
	.align		4
.L_329:
        /*007c*/ 	.byte	0x04, 0x36
        /*007e*/ 	.short	(.L_331 - .L_330)
.L_330:
        /*0080*/ 	.word	0x00000008
.L_331:


//--------------------- .nv.info.add_scalar_f32   --------------------------
	.section	.nv.info.add_scalar_f32,"",@"SHT_CUDA_INFO"
	.sectionflags	@""
	.align	4


	//----- nvinfo : EIATTR_CUDA_API_VERSION
	.align		4
        /*0000*/ 	.byte	0x04, 0x37
        /*0002*/ 	.short	(.L_333 - .L_332)
.L_332:
        /*0004*/ 	.word	0x00000082


	//----- nvinfo : EIATTR_KPARAM_INFO
	.align		4
.L_333:
        /*0008*/ 	.byte	0x04, 0x17
        /*000a*/ 	.short	(.L_335 - .L_334)
.L_334:
        /*000c*/ 	.word	0x00000000
        /*0010*/ 	.short	0x0003
        /*0012*/ 	.short	0x0018
        /*0014*/ 	.byte	0x00, 0xf0, 0x11, 0x00


	//----- nvinfo : EIATTR_KPARAM_INFO
	.align		4
.L_335:
        /*0018*/ 	.byte	0x04, 0x17
        /*001a*/ 	.short	(.L_337 - .L_336)
.L_336:
        /*001c*/ 	.word	0x00000000
        /*0020*/ 	.short	0x0002
        /*0022*/ 	.short	0x0010
        /*0024*/ 	.byte	0x00, 0xf5, 0x21, 0x00


	//----- nvinfo : EIATTR_KPARAM_INFO
	.align		4
.L_337:
        /*0028*/ 	.byte	0x04, 0x17
        /*002a*/ 	.short	(.L_339 - .L_338)
.L_338:
        /*002c*/ 	.word	0x00000000
        /*0030*/ 	.short	0x0001
        /*0032*/ 	.short	0x0008
        /*0034*/ 	.byte	0x00, 0xf0, 0x11, 0x00


	//----- nvinfo : EIATTR_KPARAM_INFO
	.align		4
.L_339:
        /*0038*/ 	.byte	0x04, 0x17
        /*003a*/ 	.short	(.L_341 - .L_340)
.L_340:
        /*003c*/ 	.word	0x00000000
        /*0040*/ 	.short	0x0000
        /*0042*/ 	.short	0x0000
        /*0044*/ 	.byte	0x00, 0xf5, 0x21, 0x00


	//----- nvinfo : EIATTR_SPARSE_MMA_MASK
	.align		4
.L_341:
        /*0048*/ 	.byte	0x03, 0x50
        /*004a*/ 	.short	0x0000


	//----- nvinfo : EIATTR_MAXREG_COUNT
	.align		4
        /*004c*/ 	.byte	0x03, 0x1b
        /*004e*/ 	.short	0x00ff


	//----- nvinfo : EIATTR_MERCURY_ISA_VERSION
	.align		4
        /*0050*/ 	.byte	0x03, 0x5f
        /*0052*/ 	.short	0x0101


	//----- nvinfo : EIATTR_VRC_CTA_INIT_COUNT
	.align		4
        /*0054*/ 	.byte	0x02, 0x4a
	.zero		1
	.zero		1


	//----- nvinfo : EIATTR_EXIT_INSTR_OFFSETS
	.align		4
        /*0058*/ 	.byte	0x04, 0x1c
        /*005a*/ 	.short	(.L_343 - .L_342)


	//   ....[0]....
.L_342:
        /*005c*/ 	.word	0x00000070


	//   ....[1]....
        /*0060*/ 	.word	0x00000160


	//----- nvinfo : EIATTR_CRS_STACK_SIZE
	.align		4
.L_343:
        /*0064*/ 	.byte	0x04, 0x1e
        /*0066*/ 	.short	(.L_345 - .L_344)
.L_344:
        /*0068*/ 	.word	0x00000000


	//----- nvinfo : EIATTR_CBANK_PARAM_SIZE
	.align		4
.L_345:
        /*006c*/ 	.byte	0x03, 0x19
        /*006e*/ 	.short	0x001c


	//----- nvinfo : EIATTR_PARAM_CBANK
	.align		4
        /*0070*/ 	.byte	0x04, 0x0a
        /*0072*/ 	.short	(.L_347 - .L_346)
	.align		4
.L_346:
        /*0074*/ 	.word	index@(.nv.constant0.add_scalar_f32)
        /*0078*/ 	.short	0x0380
        /*007a*/ 	.short	0x001c


	//----- nvinfo : EIATTR_SW_WAR
	.align		4
.L_347:
        /*007c*/ 	.byte	0x04, 0x36
        /*007e*/ 	.short	(.L_349 - .L_348)
.L_348:
        /*0080*/ 	.word	0x00000008
.L_349:


//--------------------- .nv.info.div_f32          --------------------------
	.section	.nv.info.div_f32,"",@"SHT_CUDA_INFO"
	.sectionflags	@""
	.align	4


	//----- nvinfo : EIATTR_CUDA_API_VERSION
	.align		4
        /*0000*/ 	.byte	0x04, 0x37
        /*0002*/ 	.short	(.L_351 - .L_350)
.L_350:
        /*0004*/ 	.word	0x00000082


	//----- nvinfo : EIATTR_KPARAM_INFO
	.align		4
.L_351:
        /*0008*/ 	.byte	0x04, 0x17
        /*000a*/ 	.short	(.L_353 - .L_352)
.L_352:
        /*000c*/ 	.word	0x00000000
        /*0010*/ 	.short	0x0003
        /*0012*/ 	.short	0x0018
        /*0014*/ 	.byte	0x00, 0xf0, 0x11, 0x00


	//----- nvinfo : EIATTR_KPARAM_INFO
	.align		4
.L_353:
        /*0018*/ 	.byte	0x04, 0x17
        /*001a*/ 	.short	(.L_355 - .L_354)
.L_354:
        /*001c*/ 	.word	0x00000000
        /*0020*/ 	.short	0x0002
        /*0022*/ 	.short	0x0010
        /*0024*/ 	.byte	0x00, 0xf5, 0x21, 0x00


	//----- nvinfo : EIATTR_KPARAM_INFO
	.align		4
.L_355:
        /*0028*/ 	.byte	0x04, 0x17
        /*002a*/ 	.short	(.L_357 - .L_356)
.L_356:
        /*002c*/ 	.word	0x00000000
        /*0030*/ 	.short	0x0001
        /*0032*/ 	.short	0x0008
        /*0034*/ 	.byte	0x00, 0xf5, 0x21, 0x00


	//----- nvinfo : EIATTR_KPARAM_INFO
	.align		4
.L_357:
        /*0038*/ 	.byte	0x04, 0x17
        /*003a*/ 	.short	(.L_359 - .L_358)
.L_358:
        /*003c*/ 	.word	0x00000000
        /*0040*/ 	.short	0x0000
        /*0042*/ 	.short	0x0000
        /*0044*/ 	.byte	0x00, 0xf5, 0x21, 0x00


	//----- nvinfo : EIATTR_SPARSE_MMA_MASK
	.align		4
.L_359:
        /*0048*/ 	.byte	0x03, 0x50
        /*004a*/ 	.short	0x0000


	//----- nvinfo : EIATTR_MAXREG_COUNT
	.align		4
        /*004c*/ 	.byte	0x03, 0x1b
        /*004e*/ 	.short	0x00ff


	//----- nvinfo : EIATTR_MERCURY_ISA_VERSION
	.align		4
        /*0050*/ 	.byte	0x03, 0x5f
        /*0052*/ 	.short	0x0101


	//----- nvinfo : EIATTR_VRC_CTA_INIT_COUNT
	.align		4
        /*0054*/ 	.byte	0x02, 0x4a
	.zero		1
	.zero		1


	//----- nvinfo : EIATTR_EXIT_INSTR_OFFSETS
	.align		4
        /*0058*/ 	.byte	0x04, 0x1c
        /*005a*/ 	.short	(.L_361 - .L_360)


	//   ....[0]....
.L_360:
        /*005c*/ 	.word	0x00000070


	//   ....[1]....
        /*0060*/ 	.word	0x00000260


	//----- nvinfo : EIATTR_CRS_STACK_SIZE
	.align		4
.L_361:
        /*0064*/ 	.byte	0x04, 0x1e
        /*0066*/ 	.short	(.L_363 - .L_362)
.L_362:
        /*0068*/ 	.word	0x00000000


	//----- nvinfo : EIATTR_CBANK_PARAM_SIZE
	.align		4
.L_363:
        /*006c*/ 	.byte	0x03, 0x19
        /*006e*/ 	.short	0x001c


	//----- nvinfo : EIATTR_PARAM_CBANK
	.align		4
        /*0070*/ 	.byte	0x04, 0x0a
        /*0072*/ 	.short	(.L_365 - .L_364)
	.align		4
.L_364:
        /*0074*/ 	.word	index@(.nv.constant0.div_f32)
        /*0078*/ 	.short	0x0380
        /*007a*/ 	.short	0x001c


	//----- nvinfo : EIATTR_SW_WAR
	.align		4
.L_365:
        /*007c*/ 	.byte	0x04, 0x36
        /*007e*/ 	.short	(.L_367 - .L_366)
.L_366:
        /*0080*/ 	.word	0x00000008
.L_367:


//--------------------- .nv.info.mul_f32          --------------------------
	.section	.nv.info.mul_f32,"",@"SHT_CUDA_INFO"
	.sectionflags	@""
	.align	4


	//----- nvinfo : EIATTR_CUDA_API_VERSION
	.align		4
        /*0000*/ 	.byte	0x04, 0x37
        /*0002*/ 	.short	(.L_369 - .L_368)
.L_368:
        /*0004*/ 	.word	0x00000082


	//----- nvinfo : EIATTR_KPARAM_INFO
	.align		4
.L_369:
        /*0008*/ 	.byte	0x04, 0x17
        /*000a*/ 	.short	(.L_371 - .L_370)
.L_370:
        /*000c*/ 	.word	0x00000000
        /*0010*/ 	.short	0x0003
        /*0012*/ 	.short	0x0018
        /*0014*/ 	.byte	0x00, 0xf0, 0x11, 0x00


	//----- nvinfo : EIATTR_KPARAM_INFO
	.align		4
.L_371:
        /*0018*/ 	.byte	0x04, 0x17
        /*001a*/ 	.short	(.L_373 - .L_372)
.L_372:
        /*001c*/ 	.word	0x00000000
        /*0020*/ 	.short	0x0002
        /*0022*/ 	.short	0x0010
        /*0024*/ 	.byte	0x00, 0xf5, 0x21, 0x00


	//----- nvinfo : EIATTR_KPARAM_INFO
	.align		4
.L_373:
        /*0028*/ 	.byte	0x04, 0x17
        /*002a*/ 	.short	(.L_375 - .L_374)
.L_374:
        /*002c*/ 	.word	0x00000000
        /*0030*/ 	.short	0x0001
        /*0032*/ 	.short	0x0008
        /*0034*/ 	.byte	0x00, 0xf5, 0x21, 0x00


	//----- nvinfo : EIATTR_KPARAM_INFO
	.align		4
.L_375:
        /*0038*/ 	.byte	0x04, 0x17
        /*003a*/ 	.short	(.L_377 - .L_376)
.L_376:
        /*003c*/ 	.word	0x00000000
        /*0040*/ 	.short	0x0000
        /*0042*/ 	.short	0x0000
        /*0044*/ 	.byte	0x00, 0xf5, 0x21, 0x00


	//----- nvinfo : EIATTR_SPARSE_MMA_MASK
	.align		4
.L_377:
        /*0048*/ 	.byte	0x03, 0x50
        /*004a*/ 	.short	0x0000


	//----- nvinfo : EIATTR_MAXREG_COUNT
	.align		4
        /*004c*/ 	.byte	0x03, 0x1b
        /*004e*/ 	.short	0x00ff


	//----- nvinfo : EIATTR_MERCURY_ISA_VERSION
	.align		4
        /*0050*/ 	.byte	0x03, 0x5f
        /*0052*/ 	.short	0x0101


	//----- nvinfo : EIATTR_VRC_CTA_INIT_COUNT
	.align		4
        /*0054*/ 	.byte	0x02, 0x4a
	.zero		1
	.zero		1


	//----- nvinfo : EIATTR_EXIT_INSTR_OFFSETS
	.align		4
        /*0058*/ 	.byte	0x04, 0x1c
        /*005a*/ 	.short	(.L_379 - .L_378)


	//   ....[0]....
.L_378:
        /*005c*/ 	.word	0x00000220


	//   ....[1]....
        /*0060*/ 	.word	0x00000300


	//----- nvinfo : EIATTR_CRS_STACK_SIZE
	.align		4
.L_379:
        /*0064*/ 	.byte	0x04, 0x1e
        /*0066*/ 	.short	(.L_381 - .L_380)
.L_380:
        /*0068*/ 	.word	0x00000000


	//----- nvinfo : EIATTR_CBANK_PARAM_SIZE
	.align		4
.L_381:
        /*006c*/ 	.byte	0x03, 0x19
        /*006e*/ 	.short	0x001c


	//----- nvinfo : EIATTR_PARAM_CBANK
	.align		4
        /*0070*/ 	.byte	0x04, 0x0a
        /*0072*/ 	.short	(.L_383 - .L_382)
	.align		4
.L_382:
        /*0074*/ 	.word	index@(.nv.constant0.mul_f32)
        /*0078*/ 	.short	0x0380
        /*007a*/ 	.short	0x001c


	//----- nvinfo : EIATTR_SW_WAR
	.align		4
.L_383:
        /*007c*/ 	.byte	0x04, 0x36
        /*007e*/ 	.short	(.L_385 - .L_384)
.L_384:
        /*0080*/ 	.word	0x00000008
.L_385:


//--------------------- .nv.info.sub_f32          --------------------------
	.section	.nv.info.sub_f32,"",@"SHT_CUDA_INFO"
	.sectionflags	@""
	.align	4


	//----- nvinfo : EIATTR_CUDA_API_VERSION
	.align		4
        /*0000*/ 	.byte	0x04, 0x37
        /*0002*/ 	.short	(.L_387 - .L_386)
.L_386:
        /*0004*/ 	.word	0x00000082


	//----- nvinfo : EIATTR_KPARAM_INFO
	.align		4
.L_387:
        /*0008*/ 	.byte	0x04, 0x17
        /*000a*/ 	.short	(.L_389 - .L_388)
.L_388:
        /*000c*/ 	.word	0x00000000
        /*0010*/ 	.short	0x0003
        /*0012*/ 	.short	0x0018
        /*0014*/ 	.byte	0x00, 0xf0, 0x11, 0x00


	//----- nvinfo : EIATTR_KPARAM_INFO
	.align		4
.L_389:
        /*0018*/ 	.byte	0x04, 0x17
        /*001a*/ 	.short	(.L_391 - .L_390)
.L_390:
        /*001c*/ 	.word	0x00000000
        /*0020*/ 	.short	0x0002
        /*0022*/ 	.short	0x0010
        /*0024*/ 	.byte	0x00, 0xf5, 0x21, 0x00


	//----- nvinfo : EIATTR_KPARAM_INFO
	.align		4
.L_391:
        /*0028*/ 	.byte	0x04, 0x17
        /*002a*/ 	.short	(.L_393 - .L_392)
.L_392:
        /*002c*/ 	.word	0x00000000
        /*0030*/ 	.short	0x0001
        /*0032*/ 	.short	0x0008
        /*0034*/ 	.byte	0x00, 0xf5, 0x21, 0x00


	//----- nvinfo : EIATTR_KPARAM_INFO
	.align		4
.L_393:
        /*0038*/ 	.byte	0x04, 0x17
        /*003a*/ 	.short	(.L_395 - .L_394)
.L_394:
        /*003c*/ 	.word	0x00000000
        /*0040*/ 	.short	0x0000
        /*0042*/ 	.short	0x0000
        /*0044*/ 	.byte	0x00, 0xf5, 0x21, 0x00


	//----- nvinfo : EIATTR_SPARSE_MMA_MASK
	.align		4
.L_395:
        /*0048*/ 	.byte	0x03, 0x50
        /*004a*/ 	.short	0x0000


	//----- nvinfo : EIATTR_MAXREG_COUNT
	.align		4
        /*004c*/ 	.byte	0x03, 0x1b
        /*004e*/ 	.short	0x00ff


	//----- nvinfo : EIATTR_MERCURY_ISA_VERSION
	.align		4
        /*0050*/ 	.byte	0x03, 0x5f
        /*0052*/ 	.short	0x0101


	//----- nvinfo : EIATTR_VRC_CTA_INIT_COUNT
	.align		4
        /*0054*/ 	.byte	0x02, 0x4a
	.zero		1
	.zero		1


	//----- nvinfo : EIATTR_EXIT_INSTR_OFFSETS
	.align		4
        /*0058*/ 	.byte	0x04, 0x1c
        /*005a*/ 	.short	(.L_397 - .L_396)


	//   ....[0]....
.L_396:
        /*005c*/ 	.word	0x00000220


	//   ....[1]....
        /*0060*/ 	.word	0x00000300


	//----- nvinfo : EIATTR_CRS_STACK_SIZE
	.align		4
.L_397:
        /*0064*/ 	.byte	0x04, 0x1e
        /*0066*/ 	.short	(.L_399 - .L_398)
.L_398:
        /*0068*/ 	.word	0x00000000


	//----- nvinfo : EIATTR_CBANK_PARAM_SIZE
	.align		4
.L_399:
        /*006c*/ 	.byte	0x03, 0x19
        /*006e*/ 	.short	0x001c


	//----- nvinfo : EIATTR_PARAM_CBANK
	.align		4
        /*0070*/ 	.byte	0x04, 0x0a
        /*0072*/ 	.short	(.L_401 - .L_400)
	.align		4
.L_400:
        /*0074*/ 	.word	index@(.nv.constant0.sub_f32)
        /*0078*/ 	.short	0x0380
        /*007a*/ 	.short	0x001c


	//----- nvinfo : EIATTR_SW_WAR
	.align		4
.L_401:
        /*007c*/ 	.byte	0x04, 0x36
        /*007e*/ 	.short	(.L_403 - .L_402)
.L_402:
        /*0080*/ 	.word	0x00000008
.L_403:


//--------------------- .nv.info.add_f32          --------------------------
	.section	.nv.info.add_f32,"",@"SHT_CUDA_INFO"
	.sectionflags	@""
	.align	4


	//----- nvinfo : EIATTR_CUDA_API_VERSION
	.align		4
        /*0000*/ 	.byte	0x04, 0x37
        /*0002*/ 	.short	(.L_405 - .L_404)
.L_404:
        /*0004*/ 	.word	0x00000082


	//----- nvinfo : EIATTR_KPARAM_INFO
	.align		4
.L_405:
        /*0008*/ 	.byte	0x04, 0x17
        /*000a*/ 	.short	(.L_407 - .L_406)
.L_406:
        /*000c*/ 	.word	0x00000000
        /*0010*/ 	.short	0x0003
        /*0012*/ 	.short	0x0018
        /*0014*/ 	.byte	0x00, 0xf0, 0x11, 0x00


	//----- nvinfo : EIATTR_KPARAM_INFO
	.align		4
.L_407:
        /*0018*/ 	.byte	0x04, 0x17
        /*001a*/ 	.short	(.L_409 - .L_408)
.L_408:
        /*001c*/ 	.word	0x00000000
        /*0020*/ 	.short	0x0002
        /*0022*/ 	.short	0x0010
        /*0024*/ 	.byte	0x00, 0xf5, 0x21, 0x00


	//----- nvinfo : EIATTR_KPARAM_INFO
	.align		4
.L_409:
        /*0028*/ 	.byte	0x04, 0x17
        /*002a*/ 	.short	(.L_411 - .L_410)
.L_410:
        /*002c*/ 	.word	0x00000000
        /*0030*/ 	.short	0x0001
        /*0032*/ 	.short	0x0008
        /*0034*/ 	.byte	0x00, 0xf5, 0x21, 0x00


	//----- nvinfo : EIATTR_KPARAM_INFO
	.align		4
.L_411:
        /*0038*/ 	.byte	0x04, 0x17
        /*003a*/ 	.short	(.L_413 - .L_412)
.L_412:
        /*003c*/ 	.word	0x00000000
        /*0040*/ 	.short	0x0000
        /*0042*/ 	.short	0x0000
        /*0044*/ 	.byte	0x00, 0xf5, 0x21, 0x00


	//----- nvinfo : EIATTR_SPARSE_MMA_MASK
	.align		4
.L_413:
        /*0048*/ 	.byte	0x03, 0x50
        /*004a*/ 	.short	0x0000


	//----- nvinfo : EIATTR_MAXREG_COUNT
	.align		4
        /*004c*/ 	.byte	0x03, 0x1b
        /*004e*/ 	.short	0x00ff


	//----- nvinfo : EIATTR_MERCURY_ISA_VERSION
	.align		4
        /*0050*/ 	.byte	0x03, 0x5f
        /*0052*/ 	.short	0x0101


	//----- nvinfo : EIATTR_VRC_CTA_INIT_COUNT
	.align		4
        /*0054*/ 	.byte	0x02, 0x4a
	.zero		1
	.zero		1


	//----- nvinfo : EIATTR_EXIT_INSTR_OFFSETS
	.align		4
        /*0058*/ 	.byte	0x04, 0x1c
        /*005a*/ 	.short	(.L_415 - .L_414)


	//   ....[0]....
.L_414:
        /*005c*/ 	.word	0x00000220


	//   ....[1]....
        /*0060*/ 	.word	0x00000300


	//----- nvinfo : EIATTR_CRS_STACK_SIZE
	.align		4
.L_415:
        /*0064*/ 	.byte	0x04, 0x1e
        /*0066*/ 	.short	(.L_417 - .L_416)
.L_416:
        /*0068*/ 	.word	0x00000000


	//----- nvinfo : EIATTR_CBANK_PARAM_SIZE
	.align		4
.L_417:
        /*006c*/ 	.byte	0x03, 0x19
        /*006e*/ 	.short	0x001c


	//----- nvinfo : EIATTR_PARAM_CBANK
	.align		4
        /*0070*/ 	.byte	0x04, 0x0a
        /*0072*/ 	.short	(.L_419 - .L_418)
	.align		4
.L_418:
        /*0074*/ 	.word	index@(.nv.constant0.add_f32)
        /*0078*/ 	.short	0x0380
        /*007a*/ 	.short	0x001c


	//----- nvinfo : EIATTR_SW_WAR
	.align		4
.L_419:
        /*007c*/ 	.byte	0x04, 0x36
        /*007e*/ 	.short	(.L_421 - .L_420)
.L_420:
        /*0080*/ 	.word	0x00000008
.L_421:


//--------------------- .nv.callgraph             --------------------------
	.section	.nv.callgraph,"",@"SHT_CUDA_CALLGRAPH"
	.align	4
	.sectionentsize	8
	.align		4
        /*0000*/ 	.word	0x00000000
	.align		4
        /*0004*/ 	.word	0xffffffff
	.align		4
        /*0008*/ 	.word	0x00000000
	.align		4
        /*000c*/ 	.word	0xfffffffe
	.align		4
        /*0010*/ 	.word	0x00000000
	.align		4
        /*0014*/ 	.word	0xfffffffd
	.align		4
        /*0018*/ 	.word	0x00000000
	.align		4
        /*001c*/ 	.word	0xfffffffc


//--------------------- .text.pow_scalar_f32      --------------------------
	.section	.text.pow_scalar_f32,"ax",@progbits
	.align	128
        .global         pow_scalar_f32
        .type           pow_scalar_f32,@function
        .size           pow_scalar_f32,(.L_x_91 - pow_scalar_f32)
        .other          pow_scalar_f32,@"STO_CUDA_ENTRY STV_DEFAULT"
pow_scalar_f32:
.text.pow_scalar_f32:
[----:B------:R-:W-:Y:S01]  /*0000*/  LDC R1, c[0x0][0x37c] ;  /* 0x0000df00ff017b82 */ /* 0x000fe20000000800 */
[----:B------:R-:W0:Y:S07]  /*0010*/  S2R R8, SR_TID.X ;  /* 0x0000000000087919 */ /* 0x000e2e0000002100 */
[----:B------:R-:W0:Y:S01]  /*0020*/  S2UR UR4, SR_CTAID.X ;  /* 0x00000000000479c3 */ /* 0x000e220000002500 */
[----:B------:R-:W1:Y:S07]  /*0030*/  LDCU UR5, c[0x0][0x398] ;  /* 0x00007300ff0577ac */ /* 0x000e6e0008000800 */
[----:B------:R-:W0:Y:S02]  /*0040*/  LDC R9, c[0x0][0x360] ;  /* 0x0000d800ff097b82 */ /* 0x000e240000000800 */
[----:B0-----:R-:W-:-:S05]  /*0050*/  IMAD R8, R9, UR4, R8 ;  /* 0x0000000409087c24 */ /* 0x001fca000f8e0208 */
[----:B-1----:R-:W-:-:S13]  /*0060*/  ISETP.GE.U32.AND P0, PT, R8, UR5, PT ;  /* 0x0000000508007c0c */ /* 0x002fda000bf06070 */
[----:B------:R-:W-:Y:S05]  /*0070*/  @P0 EXIT ;  /* 0x000000000000094d */ /* 0x000fea0003800000 */
[----:B------:R-:W0:Y:S01]  /*0080*/  LDC R11, c[0x0][0x388] ;  /* 0x0000e200ff0b7b82 */ /* 0x000e220000000800 */
[----:B------:R-:W1:Y:S01]  /*0090*/  LDCU UR4, c[0x0][0x370] ;  /* 0x00006e00ff0477ac */ /* 0x000e620008000800 */
[----:B------:R-:W2:Y:S06]  /*00a0*/  LDCU.64 UR6, c[0x0][0x358] ;  /* 0x00006b00ff0677ac */ /* 0x000eac0008000a00 */
[----:B------:R-:W3:Y:S01]  /*00b0*/  LDC R0, c[0x0][0x388] ;  /* 0x0000e200ff007b82 */ /* 0x000ee20000000800 */
[----:B------:R-:W4:Y:S07]  /*00c0*/  LDCU UR5, c[0x0][0x398] ;  /* 0x00007300ff0577ac */ /* 0x000f2e0008000800 */
[----:B------:R-:W1:Y:S01]  /*00d0*/  LDC.64 R2, c[0x0][0x380] ;  /* 0x0000e000ff027b82 */ /* 0x000e620000000a00 */
[----:B0-----:R-:W-:Y:S01]  /*00e0*/  FMUL R7, R11, 0.5 ;  /* 0x3f0000000b077820 */ /* 0x001fe20000400000 */
[----:B------:R-:W0:Y:S06]  /*00f0*/  FRND.FLOOR R6, R11 ;  /* 0x0000000b00067307 */ /* 0x000e2c0000205000 */
[----:B------:R-:W2:Y:S02]  /*0100*/  LDC.64 R4, c[0x0][0x390] ;  /* 0x0000e400ff047b82 */ /* 0x000ea40000000a00 */
[----:B------:R-:W5:Y:S01]  /*0110*/  FRND.TRUNC R7, R7 ;  /* 0x0000000700077307 */ /* 0x000f62000020d000 */
[----:B0-----:R-:W-:Y:S01]  /*0120*/  FSETP.NEU.AND P1, PT, R6, R11, PT ;  /* 0x0000000b0600720b */ /* 0x001fe20003f2d000 */
[----:B-----5:R-:W-:Y:S01]  /*0130*/  FADD R6, R7, R7 ;  /* 0x0000000707067221 */ /* 0x020fe20000000000 */
[----:B-1----:R-:W-:-:S03]  /*0140*/  IMAD R7, R9, UR4, RZ ;  /* 0x0000000409077c24 */ /* 0x002fc6000f8e02ff */
[----:B---34-:R-:W-:-:S08]  /*0150*/  FADD R6, -R6, R11 ;  /* 0x0000000b06067221 */ /* 0x018fd00000000100 */
.L_x_2:
[----:B0-----:R-:W-:-:S05]  /*0160*/  IMAD.WIDE.U32 R10, R8, 0x4, R2 ;  /* 0x00000004080a7825 */ /* 0x001fca00078e0002 */
[----:B--2---:R-:W2:Y:S01]  /*0170*/  LDG.E R9, desc[UR6][R10.64] ;  /* 0x000000060a097981 */ /* 0x004ea2000c1e1900 */
[----:B------:R-:W-:Y:S01]  /*0180*/  BSSY.RECONVERGENT B0, `(.L_x_0) ;  /* 0x0000057000007945 */ /* 0x000fe20003800200 */
[C---:B--2---:R-:W-:Y:S01]  /*0190*/  FMUL R12, |R9|.reuse, 16777216 ;  /* 0x4b800000090c7820 */ /* 0x044fe20000400200 */
[----:B------:R-:W-:-:S04]  /*01a0*/  FSETP.GEU.AND P0, PT, |R9|, 1.175494350822287508e-38, PT ;  /* 0x008000000900780b */ /* 0x000fc80003f0e200 */
[----:B------:R-:W-:Y:S02]  /*01b0*/  FSEL R12, R12, |R9|, !P0 ;  /* 0x400000090c0c7208 */ /* 0x000fe40004000000 */
[----:B------:R-:W-:Y:S02]  /*01c0*/  FSEL R11, RZ, -24, P0 ;  /* 0xc1c00000ff0b7808 */ /* 0x000fe40000000000 */
[----:B------:R-:W-:-:S04]  /*01d0*/  IADD3 R13, PT, PT, R12, -0x3f3504f3, RZ ;  /* 0xc0cafb0d0c0d7810 */ /* 0x000fc80007ffe0ff */
[----:B------:R-:W-:-:S04]  /*01e0*/  LOP3.LUT R13, R13, 0xff800000, RZ, 0xc0, !PT ;  /* 0xff8000000d0d7812 */ /* 0x000fc800078ec0ff */
[----:B------:R-:W-:-:S05]  /*01f0*/  IADD3 R12, PT, PT, R12, -R13, RZ ;  /* 0x8000000d0c0c7210 */ /* 0x000fca0007ffe0ff */
[C---:B------:R-:W-:Y:S01]  /*0200*/  FADD R14, R12.reuse, 1 ;  /* 0x3f8000000c0e7421 */ /* 0x040fe20000000000 */
[----:B------:R-:W-:Y:S01]  /*0210*/  FADD R15, R12, -1 ;  /* 0xbf8000000c0f7421 */ /* 0x000fe20000000000 */
[----:B------:R-:W-:-:S03]  /*0220*/  I2FP.F32.S32 R12, R13 ;  /* 0x0000000d000c7245 */ /* 0x000fc60000201400 */
[----:B------:R-:W-:Y:S01]  /*0230*/  FADD R17, R15, R15 ;  /* 0x0000000f0f117221 */ /* 0x000fe20000000000 */
[----:B------:R-:W0:Y:S01]  /*0240*/  MUFU.RCP R14, R14 ;  /* 0x0000000e000e7308 */ /* 0x000e220000001000 */
[----:B------:R-:W-:Y:S02]  /*0250*/  FFMA R13, R12, 1.1920928955078125e-07, R11 ;  /* 0x340000000c0d7823 */ /* 0x000fe4000000000b */
[----:B0-----:R-:W-:Y:S01]  /*0260*/  FMUL R10, R14, R17 ;  /* 0x000000110e0a7220 */ /* 0x001fe20000400000 */
[----:B------:R-:W-:-:S03]  /*0270*/  HFMA2 R17, -RZ, RZ, 0.771484375, 0.21533203125 ;  /* 0x3a2c32e4ff117431 */ /* 0x000fc600000001ff */
[----:B------:R-:W-:Y:S01]  /*0280*/  FADD R16, R15, -R10 ;  /* 0x8000000a0f107221 */ /* 0x000fe20000000000 */
[CC--:B------:R-:W-:Y:S01]  /*0290*/  FMUL R12, R10.reuse, R10.reuse ;  /* 0x0000000a0a0c7220 */ /* 0x0c0fe20000400000 */
[----:B------:R-:W-:Y:S02]  /*02a0*/  FFMA R11, R10, 1.4426950216293334961, R13 ;  /* 0x3fb8aa3b0a0b7823 */ /* 0x000fe4000000000d */
[----:B------:R-:W-:Y:S02]  /*02b0*/  FADD R16, R16, R16 ;  /* 0x0000001010107221 */ /* 0x000fe40000000000 */
[----:B------:R-:W-:Y:S01]  /*02c0*/  FADD R13, R13, -R11 ;  /* 0x8000000b0d0d7221 */ /* 0x000fe20000000000 */
[----:B------:R-:W-:Y:S01]  /*02d0*/  FFMA R17, R12, R17, 0.0032181653659790754318 ;  /* 0x3b52e7db0c117423 */ /* 0x000fe20000000011 */
[----:B------:R-:W-:Y:S02]  /*02e0*/  FFMA R15, R15, -R10, R16 ;  /* 0x8000000a0f0f7223 */ /* 0x000fe40000000010 */
[----:B------:R-:W-:Y:S01]  /*02f0*/  FFMA R16, R10, 1.4426950216293334961, R13 ;  /* 0x3fb8aa3b0a107823 */ /* 0x000fe2000000000d */
[----:B------:R-:W-:Y:S01]  /*0300*/  FFMA R17, R12, R17, 0.018033718690276145935 ;  /* 0x3c93bb730c117423 */ /* 0x000fe20000000011 */
[----:B------:R-:W-:-:S03]  /*0310*/  FMUL R15, R14, R15 ;  /* 0x0000000f0e0f7220 */ /* 0x000fc60000400000 */
[----:B------:R-:W-:Y:S01]  /*0320*/  FFMA R17, R12, R17, 0.12022458761930465698 ;  /* 0x3df6384f0c117423 */ /* 0x000fe20000000011 */
[----:B------:R-:W-:-:S03]  /*0330*/  FFMA R13, R15, 1.4426950216293334961, R16 ;  /* 0x3fb8aa3b0f0d7823 */ /* 0x000fc60000000010 */
[----:B------:R-:W-:Y:S01]  /*0340*/  FMUL R17, R12, R17 ;  /* 0x000000110c117220 */ /* 0x000fe20000400000 */
[----:B------:R-:W-:-:S03]  /*0350*/  FFMA R12, R10, 1.9251366722983220825e-08, R13 ;  /* 0x32a55e340a0c7823 */ /* 0x000fc6000000000d */
[----:B------:R-:W-:-:S04]  /*0360*/  FMUL R13, R17, 3 ;  /* 0x40400000110d7820 */ /* 0x000fc80000400000 */
[----:B------:R-:W-:Y:S01]  /*0370*/  FFMA R12, R15, R13, R12 ;  /* 0x0000000d0f0c7223 */ /* 0x000fe2000000000c */
[----:B------:R-:W-:-:S03]  /*0380*/  MOV R15, 0x391fcb8e ;  /* 0x391fcb8e000f7802 */ /* 0x000fc60000000f00 */
[----:B------:R-:W-:-:S04]  /*0390*/  FFMA R12, R10, R17, R12 ;  /* 0x000000110a0c7223 */ /* 0x000fc8000000000c */
[----:B------:R-:W-:-:S04]  /*03a0*/  FADD R10, R11, R12 ;  /* 0x0000000c0b0a7221 */ /* 0x000fc80000000000 */
[----:B------:R-:W-:Y:S01]  /*03b0*/  FMUL R13, R10, R0 ;  /* 0x000000000a0d7220 */ /* 0x000fe20000400000 */
[----:B------:R-:W-:-:S03]  /*03c0*/  FADD R11, -R11, R10 ;  /* 0x0000000a0b0b7221 */ /* 0x000fc60000000100 */
[----:B------:R-:W0:Y:S01]  /*03d0*/  FRND R14, R13 ;  /* 0x0000000d000e7307 */ /* 0x000e220000201000 */
[----:B------:R-:W-:Y:S01]  /*03e0*/  FADD R11, R12, -R11 ;  /* 0x8000000b0c0b7221 */ /* 0x000fe20000000000 */
[-C--:B------:R-:W-:Y:S01]  /*03f0*/  FFMA R10, R10, R0.reuse, -R13 ;  /* 0x000000000a0a7223 */ /* 0x080fe2000000080d */
[C---:B------:R-:W-:Y:S02]  /*0400*/  FSETP.GT.AND P3, PT, |R13|.reuse, 152, PT ;  /* 0x431800000d00780b */ /* 0x040fe40003f64200 */
[----:B------:R-:W-:Y:S01]  /*0410*/  FSETP.GEU.AND P4, PT, R13, RZ, PT ;  /* 0x000000ff0d00720b */ /* 0x000fe20003f8e000 */
[----:B------:R-:W-:Y:S02]  /*0420*/  FFMA R10, R11, R0, R10 ;  /* 0x000000000b0a7223 */ /* 0x000fe4000000000a */
[----:B------:R1:W2:Y:S01]  /*0430*/  F2I.NTZ R12, R13 ;  /* 0x0000000d000c7305 */ /* 0x0002a20000203100 */
[----:B0-----:R-:W-:Y:S01]  /*0440*/  FADD R11, R13, -R14 ;  /* 0x8000000e0d0b7221 */ /* 0x001fe20000000000 */
[----:B------:R-:W-:Y:S01]  /*0450*/  FSETP.GT.AND P0, PT, R14, RZ, PT ;  /* 0x000000ff0e00720b */ /* 0x000fe20003f04000 */
[----:B-1----:R-:W-:-:S02]  /*0460*/  HFMA2 R13, -RZ, RZ, 1.875, 0 ;  /* 0x3f800000ff0d7431 */ /* 0x002fc400000001ff */
[----:B------:R-:W-:-:S04]  /*0470*/  FADD R10, R10, R11 ;  /* 0x0000000b0a0a7221 */ /* 0x000fc80000000000 */
[C---:B------:R-:W-:Y:S01]  /*0480*/  FFMA R11, R10.reuse, R15, 0.0013391353422775864601 ;  /* 0x3aaf85ed0a0b7423 */ /* 0x040fe2000000000f */
[----:B------:R-:W-:Y:S02]  /*0490*/  SEL R15, RZ, 0x83000000, P0 ;  /* 0x83000000ff0f7807 */ /* 0x000fe40000000000 */
[----:B------:R-:W-:Y:S01]  /*04a0*/  FSETP.NEU.AND P0, PT, R9, 1, PT ;  /* 0x3f8000000900780b */ /* 0x000fe20003f0d000 */
[----:B------:R-:W-:Y:S01]  /*04b0*/  FFMA R11, R10, R11, 0.0096188392490148544312 ;  /* 0x3c1d98560a0b7423 */ /* 0x000fe2000000000b */
[----:B--2---:R-:W-:Y:S02]  /*04c0*/  LEA R14, R12, -R15, 0x17 ;  /* 0x8000000f0c0e7211 */ /* 0x004fe400078eb8ff */
[----:B------:R-:W-:Y:S01]  /*04d0*/  FSETP.EQ.OR P0, PT, R0, RZ, !P0 ;  /* 0x000000ff0000720b */ /* 0x000fe20004702400 */
[C---:B------:R-:W-:Y:S01]  /*04e0*/  FFMA R11, R10.reuse, R11, 0.055503588169813156128 ;  /* 0x3d6357bb0a0b7423 */ /* 0x040fe2000000000b */
[----:B------:R-:W-:Y:S02]  /*04f0*/  IADD3 R12, PT, PT, R15, 0x7f000000, RZ ;  /* 0x7f0000000f0c7810 */ /* 0x000fe40007ffe0ff */
[-C--:B------:R-:W-:Y:S01]  /*0500*/  MOV R15, R8.reuse ;  /* 0x00000008000f7202 */ /* 0x080fe20000000f00 */
[----:B------:R-:W-:Y:S01]  /*0510*/  FFMA R11, R10, R11, 0.24022644758224487305 ;  /* 0x3e75fdec0a0b7423 */ /* 0x000fe2000000000b */
[----:B------:R-:W-:-:S03]  /*0520*/  IADD3 R8, PT, PT, R7, R8, RZ ;  /* 0x0000000807087210 */ /* 0x000fc60007ffe0ff */
[----:B------:R-:W-:Y:S01]  /*0530*/  FFMA R11, R10, R11, 0.69314718246459960938 ;  /* 0x3f3172180a0b7423 */ /* 0x000fe2000000000b */
[----:B------:R-:W-:-:S03]  /*0540*/  ISETP.GE.U32.AND P2, PT, R8, UR5, PT ;  /* 0x0000000508007c0c */ /* 0x000fc6000bf46070 */
[----:B------:R-:W-:-:S04]  /*0550*/  FFMA R11, R10, R11, 1 ;  /* 0x3f8000000a0b7423 */ /* 0x000fc8000000000b */
[----:B------:R-:W-:-:S04]  /*0560*/  FMUL R11, R11, R12 ;  /* 0x0000000c0b0b7220 */ /* 0x000fc80000400000 */
[----:B------:R-:W-:Y:S01]  /*0570*/  FMUL R11, R11, R14 ;  /* 0x0000000e0b0b7220 */ /* 0x000fe20000400000 */
[----:B------:R-:W-:Y:S01]  /*0580*/  @P3 FSEL R11, RZ, +INF , !P4 ;  /* 0x7f800000ff0b3808 */ /* 0x000fe20006000000 */
[----:B------:R-:W-:Y:S06]  /*0590*/  @P0 BRA `(.L_x_1) ;  /* 0x0000000000540947 */ /* 0x000fec0003800000 */
[----:B------:R-:W-:-:S04]  /*05a0*/  FSETP.NAN.AND P0, PT, |R0|, |R0|, PT ;  /* 0x400000000000720b */ /* 0x000fc80003f08200 */
[----:B------:R-:W-:-:S13]  /*05b0*/  FSETP.NUM.AND P0, PT, |R9|, |R9|, !P0 ;  /* 0x400000090900720b */ /* 0x000fda0004707200 */
[----:B------:R-:W-:Y:S01]  /*05c0*/  @!P0 FADD R13, R9, R0 ;  /* 0x00000000090d8221 */ /* 0x000fe20000000000 */
[----:B------:R-:W-:Y:S06]  /*05d0*/  @!P0 BRA `(.L_x_1) ;  /* 0x0000000000448947 */ /* 0x000fec0003800000 */
[----:B------:R-:W-:-:S04]  /*05e0*/  FSETP.NEU.AND P0, PT, |R9|, +INF , PT ;  /* 0x7f8000000900780b */ /* 0x000fc80003f0d200 */
[----:B------:R-:W-:-:S04]  /*05f0*/  FSETP.NEU.AND P0, PT, R9, RZ, P0 ;  /* 0x000000ff0900720b */ /* 0x000fc8000070d000 */
[----:B------:R-:W-:Y:S02]  /*0600*/  FSETP.GEU.OR P3, PT, R0, RZ, P0 ;  /* 0x000000ff0000720b */ /* 0x000fe4000076e400 */
[----:B------:R-:W-:-:S07]  /*0610*/  FSETP.NEU.AND P4, PT, |R6|, 1, !P0 ;  /* 0x3f8000000600780b */ /* 0x000fce000478d200 */
[----:B------:R-:W-:-:S05]  /*0620*/  @!P0 FADD R10, R9, R9 ;  /* 0x00000009090a8221 */ /* 0x000fca0000000000 */
[----:B------:R-:W-:-:S04]  /*0630*/  @!P3 LOP3.LUT R10, R10, 0x7f800000, RZ, 0x3c, !PT ;  /* 0x7f8000000a0ab812 */ /* 0x000fc800078e3cff */
[----:B------:R-:W-:-:S04]  /*0640*/  @P4 LOP3.LUT R10, R10, 0x7fffffff, RZ, 0xc0, !PT ;  /* 0x7fffffff0a0a4812 */ /* 0x000fc800078ec0ff */
[----:B------:R-:W-:Y:S01]  /*0650*/  @!P0 MOV R13, R10 ;  /* 0x0000000a000d8202 */ /* 0x000fe20000000f00 */
[----:B------:R-:W-:Y:S06]  /*0660*/  @!P0 BRA `(.L_x_1) ;  /* 0x0000000000208947 */ /* 0x000fec0003800000 */
[----:B------:R-:W-:Y:S02]  /*0670*/  FSETP.NEU.AND P0, PT, |R0|, +INF , PT ;  /* 0x7f8000000000780b */ /* 0x000fe40003f0d200 */
[----:B------:R-:W-:-:S13]  /*0680*/  FSETP.EQ.AND P3, PT, R9, -1, PT ;  /* 0xbf8000000900780b */ /* 0x000fda0003f62000 */
[----:B------:R-:W-:Y:S05]  /*0690*/  @!P0 BRA P3, `(.L_x_1) ;  /* 0x0000000000148947 */ /* 0x000fea0001800000 */
[----:B------:R-:W-:Y:S02]  /*06a0*/  FSETP.GEU.AND P0, PT, R9, RZ, PT ;  /* 0x000000ff0900720b */ /* 0x000fe40003f0e000 */
[----:B------:R-:W-:-:S11]  /*06b0*/  MOV R13, R11 ;  /* 0x0000000b000d7202 */ /* 0x000fd60000000f00 */
[----:B------:R-:W-:-:S04]  /*06c0*/  @!P0 FSETP.NEU.AND P3, PT, |R6|, 1, PT ;  /* 0x3f8000000600880b */ /* 0x000fc80003f6d200 */
[----:B------:R-:W-:-:S04]  /*06d0*/  @!P0 FSEL R9, R11, -R11, P3 ;  /* 0x8000000b0b098208 */ /* 0x000fc80001800000 */
[----:B------:R-:W-:-:S07]  /*06e0*/  @!P0 FSEL R13, R9, +QNAN , !P1 ;  /* 0x7fffffff090d8808 */ /* 0x000fce0004800000 */
.L_x_1:
[----:B------:R-:W-:Y:S05]  /*06f0*/  BSYNC.RECONVERGENT B0 ;  /* 0x0000000000007941 */ /* 0x000fea0003800200 */
.L_x_0:
[----:B------:R-:W-:-:S05]  /*0700*/  IMAD.WIDE.U32 R10, R15, 0x4, R4 ;  /* 0x000000040f0a7825 */ /* 0x000fca00078e0004 */
[----:B------:R0:W-:Y:S01]  /*0710*/  STG.E desc[UR6][R10.64], R13 ;  /* 0x0000000d0a007986 */ /* 0x0001e2000c101906 */
[----:B------:R-:W-:Y:S05]  /*0720*/  @!P2 BRA `(.L_x_2) ;  /* 0xfffffff8008ca947 */ /* 0x000fea000383ffff */
[----:B------:R-:W-:Y:S05]  /*0730*/  EXIT ;  /* 0x000000000000794d */ /* 0x000fea0003800000 */
.L_x_3:
[----:B------:R-:W-:-:S00]  /*0740*/  BRA `(.L_x_3) ;  /* 0xfffffffc00fc7947 */ /* 0x000fc0000383ffff */
[----:B------:R-:W-:-:S00]  /*0750*/  NOP ;  /* 0x0000000000007918 */ /* 0x000fc00000000000 */
        /* <DEDUP_REMOVED lines=10> */
.L_x_91:


//--------------------- .text.clamp_f32           --------------------------
	.section	.text.clamp_f32,"ax",@progbits
	.align	128
        .global         clamp_f32
        .type           clamp_f32,@function
        .size           clamp_f32,(.L_x_92 - clamp_f32)
        .other          clamp_f32,@"STO_CUDA_ENTRY STV_DEFAULT"
clamp_f32:
.text.clamp_f32:
        /* <DEDUP_REMOVED lines=8> */
[----:B------:R-:W0:Y:S01]  /*0080*/  LDC.64 R6, c[0x0][0x380] ;  /* 0x0000e000ff067b82 */ /* 0x000e220000000a00 */
[----:B------:R-:W1:Y:S01]  /*0090*/  LDCU UR4, c[0x0][0x370] ;  /* 0x00006e00ff0477ac */ /* 0x000e620008000800 */
[----:B------:R-:W2:Y:S06]  /*00a0*/  LDCU.64 UR6, c[0x0][0x358] ;  /* 0x00006b00ff0677ac */ /* 0x000eac0008000a00 */
[----:B------:R-:W3:Y:S01]  /*00b0*/  LDC.64 R8, c[0x0][0x390] ;  /* 0x0000e400ff087b82 */ /* 0x000ee20000000a00 */
[----:B------:R-:W4:Y:S01]  /*00c0*/  LDCU.64 UR8, c[0x0][0x388] ;  /* 0x00007100ff0877ac */ /* 0x000f220008000a00 */
[----:B-1----:R-:W-:-:S07]  /*00d0*/  IMAD R11, R11, UR4, RZ ;  /* 0x000000040b0b7c24 */ /* 0x002fce000f8e02ff */
.L_x_4:
[----:B0-----:R-:W-:-:S06]  /*00e0*/  IMAD.WIDE.U32 R2, R0, 0x4, R6 ;  /* 0x0000000400027825 */ /* 0x001fcc00078e0006 */
[----:B--2---:R-:W4:Y:S01]  /*00f0*/  LDG.E R2, desc[UR6][R2.64] ;  /* 0x0000000602027981 */ /* 0x004f22000c1e1900 */
[----:B-1-3--:R-:W-:Y:S01]  /*0100*/  IMAD.WIDE.U32 R4, R0, 0x4, R8 ;  /* 0x0000000400047825 */ /* 0x00afe200078e0008 */
[----:B------:R-:W-:-:S04]  /*0110*/  IADD3 R0, PT, PT, R11, R0, RZ ;  /* 0x000000000b007210 */ /* 0x000fc80007ffe0ff */
[----:B------:R-:W-:Y:S02]  /*0120*/  ISETP.GE.U32.AND P0, PT, R0, UR5, PT ;  /* 0x0000000500007c0c */ /* 0x000fe4000bf06070 */
[----:B----4-:R-:W-:-:S04]  /*0130*/  FMNMX R10, R2, UR8, !PT ;  /* 0x00000008020a7c09 */ /* 0x010fc8000f800000 */
[----:B------:R-:W-:-:S05]  /*0140*/  FMNMX R13, R10, UR9, PT ;  /* 0x000000090a0d7c09 */ /* 0x000fca000b800000 */
[----:B------:R1:W-:Y:S02]  /*0150*/  STG.E desc[UR6][R4.64], R13 ;  /* 0x0000000d04007986 */ /* 0x0003e4000c101906 */
[----:B------:R-:W-:Y:S05]  /*0160*/  @!P0 BRA `(.L_x_4) ;  /* 0xfffffffc00dc8947 */ /* 0x000fea000383ffff */
[----:B------:R-:W-:Y:S05]  /*0170*/  EXIT ;  /* 0x000000000000794d */ /* 0x000fea0003800000 */
.L_x_5:
        /* <DEDUP_REMOVED lines=16> */
.L_x_92:


//--------------------- .text.tanh_f32            --------------------------
	.section	.text.tanh_f32,"ax",@progbits
	.align	128
        .global         tanh_f32
        .type           tanh_f32,@function
        .size           tanh_f32,(.L_x_93 - tanh_f32)
        .other          tanh_f32,@"STO_CUDA_ENTRY STV_DEFAULT"
tanh_f32:
.text.tanh_f32:
        /* <DEDUP_REMOVED lines=10> */
[----:B------:R-:W-:Y:S01]  /*00a0*/  MOV R9, R0 ;  /* 0x0000000000097202 */ /* 0x000fe20000000f00 */
[----:B------:R-:W2:Y:S05]  /*00b0*/  LDCU.64 UR6, c[0x0][0x358] ;  /* 0x00006b00ff0677ac */ /* 0x000eaa0008000a00 */
[----:B------:R-:W3:Y:S01]  /*00c0*/  LDC.64 R4, c[0x0][0x388] ;  /* 0x0000e200ff047b82 */ /* 0x000ee20000000a00 */
[----:B-1----:R-:W-:-:S07]  /*00d0*/  IMAD R8, R8, UR4, RZ ;  /* 0x0000000408087c24 */ /* 0x002fce000f8e02ff */
.L_x_6:
[----:B0-----:R-:W-:-:S05]  /*00e0*/  IMAD.WIDE.U32 R6, R9, 0x4, R2 ;  /* 0x0000000409067825 */ /* 0x001fca00078e0002 */
[----:B--2---:R-:W2:Y:S01]  /*00f0*/  LDG.E R10, desc[UR6][R6.64] ;  /* 0x00000006060a7981 */ /* 0x004ea2000c1e1900 */
[----:B------:R-:W-:Y:S01]  /*0100*/  HFMA2 R14, -RZ, RZ, 1.125, -9232 ;  /* 0x3c80f082ff0e7431 */ /* 0x000fe200000001ff */
[----:B------:R-:W-:Y:S01]  /*0110*/  MOV R12, 0x3f800000 ;  /* 0x3f800000000c7802 */ /* 0x000fe20000000f00 */
[C---:B--2---:R-:W-:Y:S01]  /*0120*/  FMUL R0, |R10|.reuse, 2.8853900432586669922 ;  /* 0x4038aa3b0a007820 */ /* 0x044fe20000400200 */
[C---:B------:R-:W-:Y:S01]  /*0130*/  FMUL R13, R10.reuse, R10 ;  /* 0x0000000a0a0d7220 */ /* 0x040fe20000400000 */
[C---:B------:R-:W-:Y:S02]  /*0140*/  FSETP.GE.AND P1, PT, |R10|.reuse, 0.60000002384185791016, PT ;  /* 0x3f19999a0a00780b */ /* 0x040fe40003f26200 */
[----:B------:R-:W-:Y:S01]  /*0150*/  FSETP.GE.AND P0, PT, |R10|, 9.010913848876953125, PT ;  /* 0x41102cb40a00780b */ /* 0x000fe20003f06200 */
[C---:B------:R-:W-:Y:S01]  /*0160*/  FFMA R14, R13.reuse, R14, -0.052303962409496307373 ;  /* 0xbd563cae0d0e7423 */ /* 0x040fe2000000000e */
[----:B------:R-:W0:Y:S03]  /*0170*/  MUFU.EX2 R0, R0 ;  /* 0x0000000000007308 */ /* 0x000e260000000800 */
[----:B------:R-:W-:Y:S01]  /*0180*/  FFMA R14, R13, R14, 0.1331529766321182251 ;  /* 0x3e0859410d0e7423 */ /* 0x000fe2000000000e */
[----:B0-----:R-:W-:-:S03]  /*0190*/  FADD R11, R0, 1 ;  /* 0x3f800000000b7421 */ /* 0x001fc60000000000 */
[----:B------:R-:W-:-:S04]  /*01a0*/  FFMA R0, R13, R14, -0.33332768082618713379 ;  /* 0xbeaaa9ed0d007423 */ /* 0x000fc8000000000e */
[----:B------:R-:W-:Y:S01]  /*01b0*/  FFMA R13, R13, R0, RZ ;  /* 0x000000000d0d7223 */ /* 0x000fe200000000ff */
[----:B------:R-:W0:Y:S02]  /*01c0*/  MUFU.RCP R11, R11 ;  /* 0x0000000b000b7308 */ /* 0x000e240000001000 */
[----:B0-----:R-:W-:-:S05]  /*01d0*/  FFMA R12, R11, -2, R12 ;  /* 0xc00000000b0c7823 */ /* 0x001fca000000000c */
[----:B------:R-:W-:-:S04]  /*01e0*/  FSEL R7, R12, 1, !P0 ;  /* 0x3f8000000c077808 */ /* 0x000fc80004000000 */
[----:B------:R-:W-:Y:S01]  /*01f0*/  LOP3.LUT R11, R7, 0x80000000, R10, 0xb8, !PT ;  /* 0x80000000070b7812 */ /* 0x000fe200078eb80a */
[----:B---3--:R-:W-:-:S04]  /*0200*/  IMAD.WIDE.U32 R6, R9, 0x4, R4 ;  /* 0x0000000409067825 */ /* 0x008fc800078e0004 */
[----:B------:R-:W-:Y:S01]  /*0210*/  @!P1 FFMA R11, R10, R13, R10 ;  /* 0x0000000d0a0b9223 */ /* 0x000fe2000000000a */
[----:B------:R-:W-:-:S04]  /*0220*/  IADD3 R9, PT, PT, R8, R9, RZ ;  /* 0x0000000908097210 */ /* 0x000fc80007ffe0ff */
[----:B------:R1:W-:Y:S01]  /*0230*/  STG.E desc[UR6][R6.64], R11 ;  /* 0x0000000b06007986 */ /* 0x0003e2000c101906 */
[----:B------:R-:W-:-:S13]  /*0240*/  ISETP.GE.U32.AND P0, PT, R9, UR5, PT ;  /* 0x0000000509007c0c */ /* 0x000fda000bf06070 */
[----:B-1----:R-:W-:Y:S05]  /*0250*/  @!P0 BRA `(.L_x_6) ;  /* 0xfffffffc00a08947 */ /* 0x002fea000383ffff */
[----:B------:R-:W-:Y:S05]  /*0260*/  EXIT ;  /* 0x000000000000794d */ /* 0x000fea0003800000 */
.L_x_7:
        /* <DEDUP_REMOVED lines=9> */
.L_x_93:


//--------------------- .text.sigmoid_f32         --------------------------
	.section	.text.sigmoid_f32,"ax",@progbits
	.align	128
        .global         sigmoid_f32
        .type           sigmoid_f32,@function
        .size           sigmoid_f32,(.L_x_87 - sigmoid_f32)
        .other          sigmoid_f32,@"STO_CUDA_ENTRY STV_DEFAULT"
sigmoid_f32:
.text.sigmoid_f32:
        /* <DEDUP_REMOVED lines=12> */
[----:B------:R-:W4:Y:S01]  /*00c0*/  LDCU UR5, c[0x0][0x390] ;  /* 0x00007200ff0577ac */ /* 0x000f220008000800 */
[----:B-1----:R-:W-:-:S07]  /*00d0*/  IMAD R8, R8, UR4, RZ ;  /* 0x0000000408087c24 */ /* 0x002fce000f8e02ff */
.L_x_11:
[----:B01----:R-:W-:-:S06]  /*00e0*/  IMAD.WIDE.U32 R10, R3, 0x4, R4 ;  /* 0x00000004030a7825 */ /* 0x003fcc00078e0004 */
[----:B--2---:R-:W2:Y:S01]  /*00f0*/  LDG.E R10, desc[UR6][R10.64] ;  /* 0x000000060a0a7981 */ /* 0x004ea2000c1e1900 */
[----:B------:R-:W-:Y:S01]  /*0100*/  IMAD.MOV.U32 R9, RZ, RZ, 0x3bbb989d ;  /* 0x3bbb989dff097424 */ /* 0x000fe200078e00ff */
[----:B------:R-:W-:Y:S01]  /*0110*/  BSSY.RECONVERGENT B0, `(.L_x_8) ;  /* 0x0000018000007945 */ /* 0x000fe20003800200 */
[----:B------:R-:W-:Y:S02]  /*0120*/  IMAD.MOV.U32 R13, RZ, RZ, 0x437c0000 ;  /* 0x437c0000ff0d7424 */ /* 0x000fe400078e00ff */
[----:B--2---:R-:W-:-:S04]  /*0130*/  FFMA.SAT R0, R10, -R9, 0.5 ;  /* 0x3f0000000a007423 */ /* 0x004fc80000002809 */
[----:B------:R-:W-:-:S04]  /*0140*/  FFMA.RM R0, R0, R13, 12582913 ;  /* 0x4b40000100007423 */ /* 0x000fc8000000400d */
[C---:B------:R-:W-:Y:S01]  /*0150*/  FADD R9, R0.reuse, -12583039 ;  /* 0xcb40007f00097421 */ /* 0x040fe20000000000 */
[----:B------:R-:W-:-:S03]  /*0160*/  SHF.L.U32 R0, R0, 0x17, RZ ;  /* 0x0000001700007819 */ /* 0x000fc600000006ff */
[----:B------:R-:W-:-:S04]  /*0170*/  FFMA R9, R10, -1.4426950216293334961, -R9 ;  /* 0xbfb8aa3b0a097823 */ /* 0x000fc80000000809 */
[----:B------:R-:W-:-:S04]  /*0180*/  FFMA R2, R10, -1.925963033500011079e-08, R9 ;  /* 0xb2a570600a027823 */ /* 0x000fc80000000009 */
[----:B------:R-:W0:Y:S02]  /*0190*/  MUFU.EX2 R9, R2 ;  /* 0x0000000200097308 */ /* 0x000e240000000800 */
[----:B0-----:R-:W-:Y:S01]  /*01a0*/  FFMA R12, R0, R9, 1 ;  /* 0x3f800000000c7423 */ /* 0x001fe20000000009 */
[----:B------:R-:W-:Y:S01]  /*01b0*/  IMAD.MOV.U32 R9, RZ, RZ, R3 ;  /* 0x000000ffff097224 */ /* 0x000fe200078e0003 */
[----:B------:R-:W-:Y:S02]  /*01c0*/  IADD3 R3, PT, PT, R8, R3, RZ ;  /* 0x0000000308037210 */ /* 0x000fe40007ffe0ff */
[----:B------:R-:W-:Y:S02]  /*01d0*/  VIADD R0, R12, 0x1800000 ;  /* 0x018000000c007836 */ /* 0x000fe40000000000 */
[----:B----4-:R-:W-:-:S03]  /*01e0*/  ISETP.GE.U32.AND P3, PT, R3, UR5, PT ;  /* 0x0000000503007c0c */ /* 0x010fc6000bf66070 */
[----:B------:R-:W-:-:S04]  /*01f0*/  LOP3.LUT R0, R0, 0x7f800000, RZ, 0xc0, !PT ;  /* 0x7f80000000007812 */ /* 0x000fc800078ec0ff */
[----:B------:R-:W-:-:S13]  /*0200*/  ISETP.GT.U32.AND P0, PT, R0, 0x1ffffff, PT ;  /* 0x01ffffff0000780c */ /* 0x000fda0003f04070 */
[----:B------:R-:W-:Y:S05]  /*0210*/  @P0 BRA `(.L_x_9) ;  /* 0x00000000000c0947 */ /* 0x000fea0003800000 */
[----:B------:R-:W-:-:S07]  /*0220*/  MOV R10, 0x240 ;  /* 0x00000240000a7802 */ /* 0x000fce0000000f00 */
[----:B---3--:R-:W-:Y:S05]  /*0230*/  CALL.REL.NOINC `($__internal_0_$__cuda_sm20_rcp_rn_f32_slowpath) ;  /* 0x0000000000287944 */ /* 0x008fea0003c00000 */
[----:B------:R-:W-:Y:S05]  /*0240*/  BRA `(.L_x_10) ;  /* 0x0000000000107947 */ /* 0x000fea0003800000 */
.L_x_9:
[----:B------:R-:W0:Y:S02]  /*0250*/  MUFU.RCP R13, R12 ;  /* 0x0000000c000d7308 */ /* 0x000e240000001000 */
[----:B0-----:R-:W-:-:S04]  /*0260*/  FFMA R0, R12, R13, -1 ;  /* 0xbf8000000c007423 */ /* 0x001fc8000000000d */
[----:B------:R-:W-:-:S04]  /*0270*/  FADD.FTZ R0, -R0, -RZ ;  /* 0x800000ff00007221 */ /* 0x000fc80000010100 */
[----:B------:R-:W-:-:S07]  /*0280*/  FFMA R13, R13, R0, R13 ;  /* 0x000000000d0d7223 */ /* 0x000fce000000000d */
.L_x_10:
[----:B------:R-:W-:Y:S05]  /*0290*/  BSYNC.RECONVERGENT B0 ;  /* 0x0000000000007941 */ /* 0x000fea0003800200 */
.L_x_8:
[----:B---3--:R-:W-:-:S05]  /*02a0*/  IMAD.WIDE.U32 R10, R9, 0x4, R6 ;  /* 0x00000004090a7825 */ /* 0x008fca00078e0006 */
[----:B------:R1:W-:Y:S01]  /*02b0*/  STG.E desc[UR6][R10.64], R13 ;  /* 0x0000000d0a007986 */ /* 0x0003e2000c101906 */
[----:B------:R-:W-:Y:S05]  /*02c0*/  @!P3 BRA `(.L_x_11) ;  /* 0xfffffffc0084b947 */ /* 0x000fea000383ffff */
[----:B------:R-:W-:Y:S05]  /*02d0*/  EXIT ;  /* 0x000000000000794d */ /* 0x000fea0003800000 */
        .weak           $__internal_0_$__cuda_sm20_rcp_rn_f32_slowpath
        .type           $__internal_0_$__cuda_sm20_rcp_rn_f32_slowpath,@function
        .size           $__internal_0_$__cuda_sm20_rcp_rn_f32_slowpath,(.L_x_87 - $__internal_0_$__cuda_sm20_rcp_rn_f32_slowpath)
$__internal_0_$__cuda_sm20_rcp_rn_f32_slowpath:
[----:B------:R-:W-:Y:S01]  /*02e0*/  IMAD.SHL.U32 R0, R12, 0x2, RZ ;  /* 0x000000020c007824 */ /* 0x000fe200078e00ff */
[----:B------:R-:W-:Y:S04]  /*02f0*/  BSSY.RECONVERGENT B1, `(.L_x_12) ;  /* 0x0000031000017945 */ /* 0x000fe80003800200 */
[----:B------:R-:W-:Y:S02]  /*0300*/  SHF.R.U32.HI R15, RZ, 0x18, R0 ;  /* 0x00000018ff0f7819 */ /* 0x000fe40000011600 */
[----:B------:R-:W-:Y:S02]  /*0310*/  MOV R0, R12 ;  /* 0x0000000c00007202 */ /* 0x000fe40000000f00 */
[----:B------:R-:W-:-:S13]  /*0320*/  ISETP.NE.U32.AND P0, PT, R15, RZ, PT ;  /* 0x000000ff0f00720c */ /* 0x000fda0003f05070 */
[----:B------:R-:W-:Y:S05]  /*0330*/  @P0 BRA `(.L_x_13) ;  /* 0x0000000000280947 */ /* 0x000fea0003800000 */
[----:B------:R-:W-:-:S05]  /*0340*/  IMAD.SHL.U32 R2, R0, 0x2, RZ ;  /* 0x0000000200027824 */ /* 0x000fca00078e00ff */
[----:B------:R-:W-:-:S13]  /*0350*/  ISETP.NE.AND P0, PT, R2, RZ, PT ;  /* 0x000000ff0200720c */ /* 0x000fda0003f05270 */
[----:B------:R-:W-:Y:S01]  /*0360*/  @P0 FFMA R12, R0, 1.84467440737095516160e+19, RZ ;  /* 0x5f800000000c0823 */ /* 0x000fe200000000ff */
[----:B------:R-:W-:Y:S08]  /*0370*/  @!P0 MUFU.RCP R11, R0 ;  /* 0x00000000000b8308 */ /* 0x000ff00000001000 */
[----:B------:R-:W0:Y:S02]  /*0380*/  @P0 MUFU.RCP R13, R12 ;  /* 0x0000000c000d0308 */ /* 0x000e240000001000 */
[----:B0-----:R-:W-:-:S04]  /*0390*/  @P0 FFMA R2, R12, R13, -1 ;  /* 0xbf8000000c020423 */ /* 0x001fc8000000000d */
[----:B------:R-:W-:-:S04]  /*03a0*/  @P0 FADD.FTZ R2, -R2, -RZ ;  /* 0x800000ff02020221 */ /* 0x000fc80000010100 */
[----:B------:R-:W-:-:S04]  /*03b0*/  @P0 FFMA R2, R13, R2, R13 ;  /* 0x000000020d020223 */ /* 0x000fc8000000000d */
[----:B------:R-:W-:Y:S01]  /*03c0*/  @P0 FFMA R11, R2, 1.84467440737095516160e+19, RZ ;  /* 0x5f800000020b0823 */ /* 0x000fe200000000ff */
[----:B------:R-:W-:Y:S06]  /*03d0*/  BRA `(.L_x_14) ;  /* 0x0000000000887947 */ /* 0x000fec0003800000 */
.L_x_13:
[----:B------:R-:W-:-:S04]  /*03e0*/  IADD3 R17, PT, PT, R15, -0xfd, RZ ;  /* 0xffffff030f117810 */ /* 0x000fc80007ffe0ff */
[----:B------:R-:W-:-:S13]  /*03f0*/  ISETP.GT.U32.AND P0, PT, R17, 0x1, PT ;  /* 0x000000011100780c */ /* 0x000fda0003f04070 */
[----:B------:R-:W-:Y:S05]  /*0400*/  @P0 BRA `(.L_x_15) ;  /* 0x0000000000780947 */ /* 0x000fea0003800000 */
[----:B------:R-:W-:Y:S01]  /*0410*/  LOP3.LUT R2, R0, 0x7fffff, RZ, 0xc0, !PT ;  /* 0x007fffff00027812 */ /* 0x000fe200078ec0ff */
[----:B------:R-:W-:-:S03]  /*0420*/  IMAD.MOV.U32 R14, RZ, RZ, 0x3 ;  /* 0x00000003ff0e7424 */ /* 0x000fc600078e00ff */
[----:B------:R-:W-:Y:S02]  /*0430*/  LOP3.LUT R2, R2, 0x3f800000, RZ, 0xfc, !PT ;  /* 0x3f80000002027812 */ /* 0x000fe400078efcff */
[----:B------:R-:W-:Y:S02]  /*0440*/  SHF.L.U32 R14, R14, R17, RZ ;  /* 0x000000110e0e7219 */ /* 0x000fe400000006ff */
[----:B------:R-:W0:Y:S02]  /*0450*/  MUFU.RCP R11, R2 ;  /* 0x00000002000b7308 */ /* 0x000e240000001000 */
[----:B0-----:R-:W-:-:S04]  /*0460*/  FFMA R12, R2, R11, -1 ;  /* 0xbf800000020c7423 */ /* 0x001fc8000000000b */
[----:B------:R-:W-:-:S04]  /*0470*/  FADD.FTZ R12, -R12, -RZ ;  /* 0x800000ff0c0c7221 */ /* 0x000fc80000010100 */
[CCC-:B------:R-:W-:Y:S01]  /*0480*/  FFMA.RM R13, R11.reuse, R12.reuse, R11.reuse ;  /* 0x0000000c0b0d7223 */ /* 0x1c0fe2000000400b */
[----:B------:R-:W-:-:S04]  /*0490*/  FFMA.RP R12, R11, R12, R11 ;  /* 0x0000000c0b0c7223 */ /* 0x000fc8000000800b */
[C---:B------:R-:W-:Y:S02]  /*04a0*/  LOP3.LUT R11, R13.reuse, 0x7fffff, RZ, 0xc0, !PT ;  /* 0x007fffff0d0b7812 */ /* 0x040fe400078ec0ff */
[----:B------:R-:W-:Y:S02]  /*04b0*/  FSETP.NEU.FTZ.AND P0, PT, R13, R12, PT ;  /* 0x0000000c0d00720b */ /* 0x000fe40003f1d000 */
[----:B------:R-:W-:Y:S02]  /*04c0*/  LOP3.LUT R11, R11, 0x800000, RZ, 0xfc, !PT ;  /* 0x008000000b0b7812 */ /* 0x000fe400078efcff */
[----:B------:R-:W-:Y:S02]  /*04d0*/  SEL R12, RZ, 0xffffffff, !P0 ;  /* 0xffffffffff0c7807 */ /* 0x000fe40004000000 */
[----:B------:R-:W-:Y:S02]  /*04e0*/  LOP3.LUT R14, R14, R11, RZ, 0xc0, !PT ;  /* 0x0000000b0e0e7212 */ /* 0x000fe400078ec0ff */
[----:B------:R-:W-:-:S02]  /*04f0*/  IADD3 R12, PT, PT, -R12, RZ, RZ ;  /* 0x000000ff0c0c7210 */ /* 0x000fc40007ffe1ff */
[-C--:B------:R-:W-:Y:S02]  /*0500*/  SHF.R.U32.HI R14, RZ, R17.reuse, R14 ;  /* 0x00000011ff0e7219 */ /* 0x080fe4000001160e */
[----:B------:R-:W-:Y:S02]  /*0510*/  LOP3.LUT P1, RZ, R12, R17, R11, 0xf8, !PT ;  /* 0x000000110cff7212 */ /* 0x000fe4000782f80b */
[C---:B------:R-:W-:Y:S02]  /*0520*/  LOP3.LUT P0, RZ, R14.reuse, 0x1, RZ, 0xc0, !PT ;  /* 0x000000010eff7812 */ /* 0x040fe4000780c0ff */
[----:B------:R-:W-:-:S04]  /*0530*/  LOP3.LUT P2, RZ, R14, 0x2, RZ, 0xc0, !PT ;  /* 0x000000020eff7812 */ /* 0x000fc8000784c0ff */
[----:B------:R-:W-:Y:S02]  /*0540*/  PLOP3.LUT P0, PT, P0, P1, P2, 0xe0, 0x0 ;  /* 0x000000000000781c */ /* 0x000fe40000703c20 */
[----:B------:R-:W-:Y:S02]  /*0550*/  LOP3.LUT P1, RZ, R0, 0x7fffff, RZ, 0xc0, !PT ;  /* 0x007fffff00ff7812 */ /* 0x000fe4000782c0ff */
[----:B------:R-:W-:-:S05]  /*0560*/  SEL R2, RZ, 0x1, !P0 ;  /* 0x00000001ff027807 */ /* 0x000fca0004000000 */
[----:B------:R-:W-:-:S05]  /*0570*/  IMAD.MOV R2, RZ, RZ, -R2 ;  /* 0x000000ffff027224 */ /* 0x000fca00078e0a02 */
[----:B------:R-:W-:Y:S02]  /*0580*/  ISETP.GE.AND P0, PT, R2, RZ, PT ;  /* 0x000000ff0200720c */ /* 0x000fe40003f06270 */
[----:B------:R-:W-:-:S04]  /*0590*/  IADD3 R2, PT, PT, R15, -0xfc, RZ ;  /* 0xffffff040f027810 */ /* 0x000fc80007ffe0ff */
[----:B------:R-:W-:-:S07]  /*05a0*/  SHF.R.U32.HI R11, RZ, R2, R11 ;  /* 0x00000002ff0b7219 */ /* 0x000fce000001160b */
[----:B------:R-:W-:-:S05]  /*05b0*/  @!P0 VIADD R11, R11, 0x1 ;  /* 0x000000010b0b8836 */ /* 0x000fca0000000000 */
[----:B------:R-:W-:-:S04]  /*05c0*/  @!P1 SHF.L.U32 R11, R11, 0x1, RZ ;  /* 0x000000010b0b9819 */ /* 0x000fc800000006ff */
[----:B------:R-:W-:Y:S01]  /*05d0*/  LOP3.LUT R11, R11, 0x80000000, R0, 0xf8, !PT ;  /* 0x800000000b0b7812 */ /* 0x000fe200078ef800 */
[----:B------:R-:W-:Y:S06]  /*05e0*/  BRA `(.L_x_14) ;  /* 0x0000000000047947 */ /* 0x000fec0003800000 */
.L_x_15:
[----:B------:R0:W1:Y:S02]  /*05f0*/  MUFU.RCP R11, R0 ;  /* 0x00000000000b7308 */ /* 0x0000640000001000 */
.L_x_14:
[----:B------:R-:W-:Y:S05]  /*0600*/  BSYNC.RECONVERGENT B1 ;  /* 0x0000000000017941 */ /* 0x000fea0003800200 */
.L_x_12:
[----:B-1----:R-:W-:Y:S02]  /*0610*/  IMAD.MOV.U32 R13, RZ, RZ, R11 ;  /* 0x000000ffff0d7224 */ /* 0x002fe400078e000b */
[----:B------:R-:W-:-:S04]  /*0620*/  HFMA2 R11, -RZ, RZ, 0, 0 ;  /* 0x00000000ff0b7431 */ /* 0x000fc800000001ff */
[----:B0-----:R-:W-:Y:S05]  /*0630*/  RET.REL.NODEC R10 `(sigmoid_f32) ;  /* 0xfffffff80a707950 */ /* 0x001fea0003c3ffff */
.L_x_16:
        /* <DEDUP_REMOVED lines=12> */
.L_x_87:


//--------------------- .text.silu_f32            --------------------------
	.section	.text.silu_f32,"ax",@progbits
	.align	128
        .global         silu_f32
        .type           silu_f32,@function
        .size           silu_f32,(.L_x_88 - silu_f32)
        .other          silu_f32,@"STO_CUDA_ENTRY STV_DEFAULT"
silu_f32:
.text.silu_f32:
        /* <DEDUP_REMOVED lines=14> */
.L_x_19:
[----:B01----:R-:W-:-:S05]  /*00e0*/  IMAD.WIDE.U32 R10, R9, 0x4, R4 ;  /* 0x00000004090a7825 */ /* 0x003fca00078e0004 */
[----:B--2---:R0:W2:Y:S01]  /*00f0*/  LDG.E R0, desc[UR6][R10.64] ;  /* 0x000000060a007981 */ /* 0x0040a2000c1e1900 */
[----:B------:R-:W-:Y:S01]  /*0100*/  IMAD.MOV.U32 R3, RZ, RZ, 0x3bbb989d ;  /* 0x3bbb989dff037424 */ /* 0x000fe200078e00ff */
[----:B------:R-:W-:Y:S01]  /*0110*/  BSSY.RECONVERGENT B0, `(.L_x_17) ;  /* 0x0000018000007945 */ /* 0x000fe20003800200 */
[----:B------:R-:W-:Y:S02]  /*0120*/  IMAD.MOV.U32 R8, RZ, RZ, 0x437c0000 ;  /* 0x437c0000ff087424 */ /* 0x000fe400078e00ff */
[--C-:B0-----:R-:W-:Y:S02]  /*0130*/  IMAD.MOV.U32 R11, RZ, RZ, R9.reuse ;  /* 0x000000ffff0b7224 */ /* 0x101fe400078e0009 */
[----:B------:R-:W-:-:S05]  /*0140*/  IMAD.IADD R9, R2, 0x1, R9 ;  /* 0x0000000102097824 */ /* 0x000fca00078e0209 */
[----:B----4-:R-:W-:Y:S01]  /*0150*/  ISETP.GE.U32.AND P2, PT, R9, UR5, PT ;  /* 0x0000000509007c0c */ /* 0x010fe2000bf46070 */
[----:B--2---:R-:W-:-:S04]  /*0160*/  FFMA.SAT R3, R0, -R3, 0.5 ;  /* 0x3f00000000037423 */ /* 0x004fc80000002803 */
[----:B------:R-:W-:-:S04]  /*0170*/  FFMA.RM R3, R3, R8, 12582913 ;  /* 0x4b40000103037423 */ /* 0x000fc80000004008 */
[C---:B------:R-:W-:Y:S01]  /*0180*/  FADD R13, R3.reuse, -12583039 ;  /* 0xcb40007f030d7421 */ /* 0x040fe20000000000 */
[----:B------:R-:W-:-:S03]  /*0190*/  IMAD.SHL.U32 R3, R3, 0x800000, RZ ;  /* 0x0080000003037824 */ /* 0x000fc600078e00ff */
[----:B------:R-:W-:-:S04]  /*01a0*/  FFMA R13, R0, -1.4426950216293334961, -R13 ;  /* 0xbfb8aa3b000d7823 */ /* 0x000fc8000000080d */
[----:B------:R-:W-:-:S04]  /*01b0*/  FFMA R13, R0, -1.925963033500011079e-08, R13 ;  /* 0xb2a57060000d7823 */ /* 0x000fc8000000000d */
[----:B------:R-:W0:Y:S02]  /*01c0*/  MUFU.EX2 R8, R13 ;  /* 0x0000000d00087308 */ /* 0x000e240000000800 */
[----:B0-----:R-:W-:-:S06]  /*01d0*/  FFMA R14, R3, R8, 1 ;  /* 0x3f800000030e7423 */ /* 0x001fcc0000000008 */
[----:B------:R-:W0:Y:S08]  /*01e0*/  MUFU.RCP R3, R14 ;  /* 0x0000000e00037308 */ /* 0x000e300000001000 */
[----:B------:R-:W1:Y:S01]  /*01f0*/  FCHK P0, R0, R14 ;  /* 0x0000000e00007302 */ /* 0x000e620000000000 */
[----:B0-----:R-:W-:-:S04]  /*0200*/  FFMA R8, -R14, R3, 1 ;  /* 0x3f8000000e087423 */ /* 0x001fc80000000103 */
[----:B------:R-:W-:-:S04]  /*0210*/  FFMA R3, R3, R8, R3 ;  /* 0x0000000803037223 */ /* 0x000fc80000000003 */
[----:B------:R-:W-:-:S04]  /*0220*/  FFMA R8, R0, R3, RZ ;  /* 0x0000000300087223 */ /* 0x000fc800000000ff */
[----:B------:R-:W-:-:S04]  /*0230*/  FFMA R10, -R14, R8, R0 ;  /* 0x000000080e0a7223 */ /* 0x000fc80000000100 */
[----:B------:R-:W-:Y:S01]  /*0240*/  FFMA R3, R3, R10, R8 ;  /* 0x0000000a03037223 */ /* 0x000fe20000000008 */
[----:B-1----:R-:W-:Y:S06]  /*0250*/  @!P0 BRA `(.L_x_18) ;  /* 0x00000000000c8947 */ /* 0x002fec0003800000 */
[----:B------:R-:W-:-:S07]  /*0260*/  MOV R8, 0x280 ;  /* 0x0000028000087802 */ /* 0x000fce0000000f00 */
[----:B---3--:R-:W-:Y:S05]  /*0270*/  CALL.REL.NOINC `($__internal_1_$__cuda_sm3x_div_rn_noftz_f32_slowpath) ;  /* 0x0000000000187944 */ /* 0x008fea0003c00000 */
[----:B------:R-:W-:-:S07]  /*0280*/  IMAD.MOV.U32 R3, RZ, RZ, R0 ;  /* 0x000000ffff037224 */ /* 0x000fce00078e0000 */
.L_x_18:
[----:B------:R-:W-:Y:S05]  /*0290*/  BSYNC.RECONVERGENT B0 ;  /* 0x0000000000007941 */ /* 0x000fea0003800200 */
.L_x_17:
[----:B---3--:R-:W-:-:S05]  /*02a0*/  IMAD.WIDE.U32 R10, R11, 0x4, R6 ;  /* 0x000000040b0a7825 */ /* 0x008fca00078e0006 */
[----:B------:R1:W-:Y:S01]  /*02b0*/  STG.E desc[UR6][R10.64], R3 ;  /* 0x000000030a007986 */ /* 0x0003e2000c101906 */
[----:B------:R-:W-:Y:S05]  /*02c0*/  @!P2 BRA `(.L_x_19) ;  /* 0xfffffffc0084a947 */ /* 0x000fea000383ffff */
[----:B------:R-:W-:Y:S05]  /*02d0*/  EXIT ;  /* 0x000000000000794d */ /* 0x000fea0003800000 */
        .weak           $__internal_1_$__cuda_sm3x_div_rn_noftz_f32_slowpath
        .type           $__internal_1_$__cuda_sm3x_div_rn_noftz_f32_slowpath,@function
        .size           $__internal_1_$__cuda_sm3x_div_rn_noftz_f32_slowpath,(.L_x_88 - $__internal_1_$__cuda_sm3x_div_rn_noftz_f32_slowpath)
$__internal_1_$__cuda_sm3x_div_rn_noftz_f32_slowpath:
[----:B------:R-:W-:Y:S01]  /*02e0*/  SHF.R.U32.HI R12, RZ, 0x17, R14 ;  /* 0x00000017ff0c7819 */ /* 0x000fe2000001160e */
[----:B------:R-:W-:Y:S01]  /*02f0*/  BSSY.RECONVERGENT B1, `(.L_x_20) ;  /* 0x0000064000017945 */ /* 0x000fe20003800200 */
[----:B------:R-:W-:Y:S02]  /*0300*/  SHF.R.U32.HI R3, RZ, 0x17, R0 ;  /* 0x00000017ff037819 */ /* 0x000fe40000011600 */
[----:B------:R-:W-:Y:S02]  /*0310*/  LOP3.LUT R12, R12, 0xff, RZ, 0xc0, !PT ;  /* 0x000000ff0c0c7812 */ /* 0x000fe400078ec0ff */
[----:B------:R-:W-:Y:S02]  /*0320*/  LOP3.LUT R16, R3, 0xff, RZ, 0xc0, !PT ;  /* 0x000000ff03107812 */ /* 0x000fe400078ec0ff */
[----:B------:R-:W-:Y:S01]  /*0330*/  MOV R13, R0 ;  /* 0x00000000000d7202 */ /* 0x000fe20000000f00 */
[----:B------:R-:W-:Y:S02]  /*0340*/  VIADD R17, R12, 0xffffffff ;  /* 0xffffffff0c117836 */ /* 0x000fe40000000000 */
[----:B------:R-:W-:-:S03]  /*0350*/  VIADD R15, R16, 0xffffffff ;  /* 0xffffffff100f7836 */ /* 0x000fc60000000000 */
[----:B------:R-:W-:-:S04]  /*0360*/  ISETP.GT.U32.AND P0, PT, R17, 0xfd, PT ;  /* 0x000000fd1100780c */ /* 0x000fc80003f04070 */
[----:B------:R-:W-:-:S13]  /*0370*/  ISETP.GT.U32.OR P0, PT, R15, 0xfd, P0 ;  /* 0x000000fd0f00780c */ /* 0x000fda0000704470 */
[----:B------:R-:W-:Y:S01]  /*0380*/  @!P0 IMAD.MOV.U32 R10, RZ, RZ, RZ ;  /* 0x000000ffff0a8224 */ /* 0x000fe200078e00ff */
[----:B------:R-:W-:Y:S06]  /*0390*/  @!P0 BRA `(.L_x_21) ;  /* 0x0000000000608947 */ /* 0x000fec0003800000 */
[----:B------:R-:W-:Y:S01]  /*03a0*/  FSETP.GTU.FTZ.AND P0, PT, |R0|, +INF , PT ;  /* 0x7f8000000000780b */ /* 0x000fe20003f1c200 */
[----:B------:R-:W-:Y:S01]  /*03b0*/  IMAD.MOV.U32 R3, RZ, RZ, R14 ;  /* 0x000000ffff037224 */ /* 0x000fe200078e000e */
[----:B------:R-:W-:-:S04]  /*03c0*/  FSETP.GTU.FTZ.AND P1, PT, |R14|, +INF , PT ;  /* 0x7f8000000e00780b */ /* 0x000fc80003f3c200 */
[----:B------:R-:W-:-:S13]  /*03d0*/  PLOP3.LUT P0, PT, P0, P1, PT, 0xf8, 0x8f ;  /* 0x00000000008f781c */ /* 0x000fda0000703f70 */
[----:B------:R-:W-:Y:S05]  /*03e0*/  @P0 BRA `(.L_x_22) ;  /* 0x00000004004c0947 */ /* 0x000fea0003800000 */
[----:B------:R-:W-:-:S13]  /*03f0*/  LOP3.LUT P0, RZ, R14, 0x7fffffff, R13, 0xc8, !PT ;  /* 0x7fffffff0eff7812 */ /* 0x000fda000780c80d */
[----:B------:R-:W-:Y:S05]  /*0400*/  @!P0 BRA `(.L_x_23) ;  /* 0x00000004003c8947 */ /* 0x000fea0003800000 */
[C---:B------:R-:W-:Y:S02]  /*0410*/  FSETP.NEU.FTZ.AND P3, PT, |R0|.reuse, +INF , PT ;  /* 0x7f8000000000780b */ /* 0x040fe40003f7d200 */
[----:B------:R-:W-:Y:S02]  /*0420*/  FSETP.NEU.FTZ.AND P1, PT, |R3|, +INF , PT ;  /* 0x7f8000000300780b */ /* 0x000fe40003f3d200 */
[----:B------:R-:W-:-:S11]  /*0430*/  FSETP.NEU.FTZ.AND P0, PT, |R0|, +INF , PT ;  /* 0x7f8000000000780b */ /* 0x000fd60003f1d200 */
[----:B------:R-:W-:Y:S05]  /*0440*/  @!P1 BRA !P3, `(.L_x_23) ;  /* 0x00000004002c9947 */ /* 0x000fea0005800000 */
[----:B------:R-:W-:-:S04]  /*0450*/  LOP3.LUT P3, RZ, R13, 0x7fffffff, RZ, 0xc0, !PT ;  /* 0x7fffffff0dff7812 */ /* 0x000fc8000786c0ff */
[----:B------:R-:W-:-:S13]  /*0460*/  PLOP3.LUT P1, PT, P1, P3, PT, 0x2f, 0xf2 ;  /* 0x0000000000f2781c */ /* 0x000fda0000f26577 */
[----:B------:R-:W-:Y:S05]  /*0470*/  @P1 BRA `(.L_x_24) ;  /* 0x0000000400181947 */ /* 0x000fea0003800000 */
[----:B------:R-:W-:-:S04]  /*0480*/  LOP3.LUT P1, RZ, R14, 0x7fffffff, RZ, 0xc0, !PT ;  /* 0x7fffffff0eff7812 */ /* 0x000fc8000782c0ff */
[----:B------:R-:W-:-:S13]  /*0490*/  PLOP3.LUT P0, PT, P0, P1, PT, 0x2f, 0xf2 ;  /* 0x0000000000f2781c */ /* 0x000fda0000702577 */
[----:B------:R-:W-:Y:S05]  /*04a0*/  @P0 BRA `(.L_x_25) ;  /* 0x0000000400000947 */ /* 0x000fea0003800000 */
[----:B------:R-:W-:Y:S02]  /*04b0*/  ISETP.GE.AND P0, PT, R15, RZ, PT ;  /* 0x000000ff0f00720c */ /* 0x000fe40003f06270 */
[----:B------:R-:W-:-:S11]  /*04c0*/  ISETP.GE.AND P1, PT, R17, RZ, PT ;  /* 0x000000ff1100720c */ /* 0x000fd60003f26270 */
[----:B------:R-:W-:Y:S02]  /*04d0*/  @P0 IMAD.MOV.U32 R10, RZ, RZ, RZ ;  /* 0x000000ffff0a0224 */ /* 0x000fe400078e00ff */
[----:B------:R-:W-:Y:S01]  /*04e0*/  @!P0 FFMA R13, R0, 1.84467440737095516160e+19, RZ ;  /* 0x5f800000000d8823 */ /* 0x000fe200000000ff */
[----:B------:R-:W-:Y:S02]  /*04f0*/  @!P0 IMAD.MOV.U32 R10, RZ, RZ, -0x40 ;  /* 0xffffffc0ff0a8424 */ /* 0x000fe400078e00ff */
[----:B------:R-:W-:Y:S02]  /*0500*/  @!P1 FFMA R14, R3, 1.84467440737095516160e+19, RZ ;  /* 0x5f800000030e9823 */ /* 0x000fe400000000ff */
[----:B------:R-:W-:-:S07]  /*0510*/  @!P1 VIADD R10, R10, 0x40 ;  /* 0x000000400a0a9836 */ /* 0x000fce0000000000 */
.L_x_21:
[----:B------:R-:W-:Y:S01]  /*0520*/  LEA R3, R12, 0xc0800000, 0x17 ;  /* 0xc08000000c037811 */ /* 0x000fe200078eb8ff */
[----:B------:R-:W-:Y:S03]  /*0530*/  BSSY.RECONVERGENT B2, `(.L_x_26) ;  /* 0x0000036000027945 */ /* 0x000fe60003800200 */
[----:B------:R-:W-:Y:S01]  /*0540*/  IADD3 R14, PT, PT, -R3, R14, RZ ;  /* 0x0000000e030e7210 */ /* 0x000fe20007ffe1ff */
[----:B------:R-:W-:-:S03]  /*0550*/  VIADD R3, R16, 0xffffff81 ;  /* 0xffffff8110037836 */ /* 0x000fc60000000000 */
[----:B------:R-:W0:Y:S01]  /*0560*/  MUFU.RCP R15, R14 ;  /* 0x0000000e000f7308 */ /* 0x000e220000001000 */
[----:B------:R-:W-:Y:S01]  /*0570*/  FADD.FTZ R17, -R14, -RZ ;  /* 0x800000ff0e117221 */ /* 0x000fe20000010100 */
[----:B------:R-:W-:-:S03]  /*0580*/  IMAD R0, R3, -0x800000, R13 ;  /* 0xff80000003007824 */ /* 0x000fc600078e020d */
[----:B0-----:R-:W-:-:S04]  /*0590*/  FFMA R16, R15, R17, 1 ;  /* 0x3f8000000f107423 */ /* 0x001fc80000000011 */
[----:B------:R-:W-:-:S04]  /*05a0*/  FFMA R18, R15, R16, R15 ;  /* 0x000000100f127223 */ /* 0x000fc8000000000f */
[----:B------:R-:W-:-:S04]  /*05b0*/  FFMA R13, R0, R18, RZ ;  /* 0x00000012000d7223 */ /* 0x000fc800000000ff */
[----:B------:R-:W-:-:S04]  /*05c0*/  FFMA R16, R17, R13, R0 ;  /* 0x0000000d11107223 */ /* 0x000fc80000000000 */
[----:B------:R-:W-:Y:S01]  /*05d0*/  FFMA R15, R18, R16, R13 ;  /* 0x00000010120f7223 */ /* 0x000fe2000000000d */
[----:B------:R-:W-:-:S03]  /*05e0*/  IADD3 R13, PT, PT, R3, 0x7f, -R12 ;  /* 0x0000007f030d7810 */ /* 0x000fc60007ffe80c */
[----:B------:R-:W-:Y:S02]  /*05f0*/  FFMA R16, R17, R15, R0 ;  /* 0x0000000f11107223 */ /* 0x000fe40000000000 */
[----:B------:R-:W-:Y:S02]  /*0600*/  IMAD.IADD R13, R13, 0x1, R10 ;  /* 0x000000010d0d7824 */ /* 0x000fe400078e020a */
[----:B------:R-:W-:-:S05]  /*0610*/  FFMA R0, R18, R16, R15 ;  /* 0x0000001012007223 */ /* 0x000fca000000000f */
[----:B------:R-:W-:-:S04]  /*0620*/  SHF.R.U32.HI R3, RZ, 0x17, R0 ;  /* 0x00000017ff037819 */ /* 0x000fc80000011600 */
[----:B------:R-:W-:-:S05]  /*0630*/  LOP3.LUT R3, R3, 0xff, RZ, 0xc0, !PT ;  /* 0x000000ff03037812 */ /* 0x000fca00078ec0ff */
[----:B------:R-:W-:-:S04]  /*0640*/  IMAD.IADD R14, R3, 0x1, R13 ;  /* 0x00000001030e7824 */ /* 0x000fc800078e020d */
[----:B------:R-:W-:-:S05]  /*0650*/  VIADD R3, R14, 0xffffffff ;  /* 0xffffffff0e037836 */ /* 0x000fca0000000000 */
[----:B------:R-:W-:-:S13]  /*0660*/  ISETP.GE.U32.AND P0, PT, R3, 0xfe, PT ;  /* 0x000000fe0300780c */ /* 0x000fda0003f06070 */
[----:B------:R-:W-:Y:S05]  /*0670*/  @!P0 BRA `(.L_x_27) ;  /* 0x0000000000808947 */ /* 0x000fea0003800000 */
[----:B------:R-:W-:-:S13]  /*0680*/  ISETP.GT.AND P0, PT, R14, 0xfe, PT ;  /* 0x000000fe0e00780c */ /* 0x000fda0003f04270 */
[----:B------:R-:W-:Y:S05]  /*0690*/  @P0 BRA `(.L_x_28) ;  /* 0x00000000006c0947 */ /* 0x000fea0003800000 */
[----:B------:R-:W-:-:S13]  /*06a0*/  ISETP.GE.AND P0, PT, R14, 0x1, PT ;  /* 0x000000010e00780c */ /* 0x000fda0003f06270 */
[----:B------:R-:W-:Y:S05]  /*06b0*/  @P0 BRA `(.L_x_29) ;  /* 0x0000000000740947 */ /* 0x000fea0003800000 */
[----:B------:R-:W-:Y:S02]  /*06c0*/  ISETP.GE.AND P0, PT, R14, -0x18, PT ;  /* 0xffffffe80e00780c */ /* 0x000fe40003f06270 */
[----:B------:R-:W-:-:S11]  /*06d0*/  LOP3.LUT R0, R0, 0x80000000, RZ, 0xc0, !PT ;  /* 0x8000000000007812 */ /* 0x000fd600078ec0ff */
[----:B------:R-:W-:Y:S05]  /*06e0*/  @!P0 BRA `(.L_x_29) ;  /* 0x0000000000688947 */ /* 0x000fea0003800000 */
[-CC-:B------:R-:W-:Y:S01]  /*06f0*/  FFMA.RZ R3, R18, R16.reuse, R15.reuse ;  /* 0x0000001012037223 */ /* 0x180fe2000000c00f */
[----:B------:R-:W-:Y:S02]  /*0700*/  VIADD R13, R14, 0x20 ;  /* 0x000000200e0d7836 */ /* 0x000fe40000000000 */
[-CC-:B------:R-:W-:Y:S01]  /*0710*/  FFMA.RM R10, R18, R16.reuse, R15.reuse ;  /* 0x00000010120a7223 */ /* 0x180fe2000000400f */
[----:B------:R-:W-:Y:S02]  /*0720*/  ISETP.NE.AND P3, PT, R14, RZ, PT ;  /* 0x000000ff0e00720c */ /* 0x000fe40003f65270 */
[----:B------:R-:W-:Y:S01]  /*0730*/  LOP3.LUT R12, R3, 0x7fffff, RZ, 0xc0, !PT ;  /* 0x007fffff030c7812 */ /* 0x000fe200078ec0ff */
[----:B------:R-:W-:Y:S01]  /*0740*/  FFMA.RP R3, R18, R16, R15 ;  /* 0x0000001012037223 */ /* 0x000fe2000000800f */
[----:B------:R-:W-:Y:S02]  /*0750*/  ISETP.NE.AND P1, PT, R14, RZ, PT ;  /* 0x000000ff0e00720c */ /* 0x000fe40003f25270 */
[----:B------:R-:W-:-:S02]  /*0760*/  LOP3.LUT R12, R12, 0x800000, RZ, 0xfc, !PT ;  /* 0x008000000c0c7812 */ /* 0x000fc400078efcff */
[----:B------:R-:W-:Y:S02]  /*0770*/  IADD3 R14, PT, PT, -R14, RZ, RZ ;  /* 0x000000ff0e0e7210 */ /* 0x000fe40007ffe1ff */
[----:B------:R-:W-:Y:S02]  /*0780*/  SHF.L.U32 R13, R12, R13, RZ ;  /* 0x0000000d0c0d7219 */ /* 0x000fe400000006ff */
[----:B------:R-:W-:Y:S02]  /*0790*/  FSETP.NEU.FTZ.AND P0, PT, R3, R10, PT ;  /* 0x0000000a0300720b */ /* 0x000fe40003f1d000 */
[----:B------:R-:W-:Y:S02]  /*07a0*/  SEL R3, R14, RZ, P3 ;  /* 0x000000ff0e037207 */ /* 0x000fe40001800000 */
[----:B------:R-:W-:Y:S02]  /*07b0*/  ISETP.NE.AND P1, PT, R13, RZ, P1 ;  /* 0x000000ff0d00720c */ /* 0x000fe40000f25270 */
[----:B------:R-:W-:-:S02]  /*07c0*/  SHF.R.U32.HI R3, RZ, R3, R12 ;  /* 0x00000003ff037219 */ /* 0x000fc4000001160c */
[----:B------:R-:W-:Y:S02]  /*07d0*/  PLOP3.LUT P0, PT, P0, P1, PT, 0xf8, 0x8f ;  /* 0x00000000008f781c */ /* 0x000fe40000703f70 */
[----:B------:R-:W-:Y:S02]  /*07e0*/  SHF.R.U32.HI R13, RZ, 0x1, R3 ;  /* 0x00000001ff0d7819 */ /* 0x000fe40000011603 */
[----:B------:R-:W-:-:S04]  /*07f0*/  SEL R10, RZ, 0x1, !P0 ;  /* 0x00000001ff0a7807 */ /* 0x000fc80004000000 */
[----:B------:R-:W-:-:S04]  /*0800*/  LOP3.LUT R10, R10, 0x1, R13, 0xf8, !PT ;  /* 0x000000010a0a7812 */ /* 0x000fc800078ef80d */
[----:B------:R-:W-:-:S05]  /*0810*/  LOP3.LUT R10, R10, R3, RZ, 0xc0, !PT ;  /* 0x000000030a0a7212 */ /* 0x000fca00078ec0ff */
[----:B------:R-:W-:-:S05]  /*0820*/  IMAD.IADD R13, R13, 0x1, R10 ;  /* 0x000000010d0d7824 */ /* 0x000fca00078e020a */
[----:B------:R-:W-:Y:S01]  /*0830*/  LOP3.LUT R0, R13, R0, RZ, 0xfc, !PT ;  /* 0x000000000d007212 */ /* 0x000fe200078efcff */
[----:B------:R-:W-:Y:S06]  /*0840*/  BRA `(.L_x_29) ;  /* 0x0000000000107947 */ /* 0x000fec0003800000 */
.L_x_28:
[----:B------:R-:W-:-:S04]  /*0850*/  LOP3.LUT R0, R0, 0x80000000, RZ, 0xc0, !PT ;  /* 0x8000000000007812 */ /* 0x000fc800078ec0ff */
[----:B------:R-:W-:Y:S01]  /*0860*/  LOP3.LUT R0, R0, 0x7f800000, RZ, 0xfc, !PT ;  /* 0x7f80000000007812 */ /* 0x000fe200078efcff */
[----:B------:R-:W-:Y:S06]  /*0870*/  BRA `(.L_x_29) ;  /* 0x0000000000047947 */ /* 0x000fec0003800000 */
.L_x_27:
[----:B------:R-:W-:-:S07]  /*0880*/  IMAD R0, R13, 0x800000, R0 ;  /* 0x008000000d007824 */ /* 0x000fce00078e0200 */
.L_x_29:
[----:B------:R-:W-:Y:S05]  /*0890*/  BSYNC.RECONVERGENT B2 ;  /* 0x0000000000027941 */ /* 0x000fea0003800200 */
.L_x_26:
[----:B------:R-:W-:Y:S05]  /*08a0*/  BRA `(.L_x_30) ;  /* 0x0000000000207947 */ /* 0x000fea0003800000 */
.L_x_25:
[----:B------:R-:W-:-:S04]  /*08b0*/  LOP3.LUT R0, R14, 0x80000000, R13, 0x48, !PT ;  /* 0x800000000e007812 */ /* 0x000fc800078e480d */
[----:B------:R-:W-:Y:S01]  /*08c0*/  LOP3.LUT R0, R0, 0x7f800000, RZ, 0xfc, !PT ;  /* 0x7f80000000007812 */ /* 0x000fe200078efcff */
[----:B------:R-:W-:Y:S06]  /*08d0*/  BRA `(.L_x_30) ;  /* 0x0000000000147947 */ /* 0x000fec0003800000 */
.L_x_24:
[----:B------:R-:W-:Y:S01]  /*08e0*/  LOP3.LUT R0, R14, 0x80000000, R13, 0x48, !PT ;  /* 0x800000000e007812 */ /* 0x000fe200078e480d */
[----:B------:R-:W-:Y:S06]  /*08f0*/  BRA `(.L_x_30) ;  /* 0x00000000000c7947 */ /* 0x000fec0003800000 */
.L_x_23:
[----:B------:R-:W0:Y:S01]  /*0900*/  MUFU.RSQ R0, -QNAN ;  /* 0xffc0000000007908 */ /* 0x000e220000001400 */
[----:B------:R-:W-:Y:S05]  /*0910*/  BRA `(.L_x_30) ;  /* 0x0000000000047947 */ /* 0x000fea0003800000 */
.L_x_22:
[----:B------:R-:W-:-:S07]  /*0920*/  FADD.FTZ R0, R0, R3 ;  /* 0x0000000300007221 */ /* 0x000fce0000010000 */
.L_x_30:
[----:B------:R-:W-:Y:S05]  /*0930*/  BSYNC.RECONVERGENT B1 ;  /* 0x0000000000017941 */ /* 0x000fea0003800200 */
.L_x_20:
[----:B------:R-:W-:Y:S02]  /*0940*/  IMAD.MOV.U32 R12, RZ, RZ, R8 ;  /* 0x000000ffff0c7224 */ /* 0x000fe400078e0008 */
[----:B------:R-:W-:-:S04]  /*0950*/  IMAD.MOV.U32 R13, RZ, RZ, 0x0 ;  /* 0x00000000ff0d7424 */ /* 0x000fc800078e00ff */
[----:B0-----:R-:W-:Y:S05]  /*0960*/  RET.REL.NODEC R12 `(silu_f32) ;  /* 0xfffffff40ca47950 */ /* 0x001fea0003c3ffff */
.L_x_31:
        /* <DEDUP_REMOVED lines=9> */
.L_x_88:


//--------------------- .text.gelu_f32            --------------------------
	.section	.text.gelu_f32,"ax",@progbits
	.align	128
        .global         gelu_f32
        .type           gelu_f32,@function
        .size           gelu_f32,(.L_x_96 - gelu_f32)
        .other          gelu_f32,@"STO_CUDA_ENTRY STV_DEFAULT"
gelu_f32:
.text.gelu_f32:
        /* <DEDUP_REMOVED lines=12> */
[----:B-1----:R-:W-:-:S07]  /*00c0*/  IMAD R6, R6, UR4, RZ ;  /* 0x0000000406067c24 */ /* 0x002fce000f8e02ff */
.L_x_32:
[----:B01----:R-:W-:-:S06]  /*00d0*/  IMAD.WIDE.U32 R8, R7, 0x4, R2 ;  /* 0x0000000407087825 */ /* 0x003fcc00078e0002 */
[----:B--2---:R0:W2:Y:S01]  /*00e0*/  LDG.E R8, desc[UR6][R8.64] ;  /* 0x0000000608087981 */ /* 0x0040a2000c1e1900 */
[----:B------:R-:W-:Y:S01]  /*00f0*/  HFMA2 R12, -RZ, RZ, 1.125, -9232 ;  /* 0x3c80f082ff0c7431 */ /* 0x000fe200000001ff */
[----:B0-----:R-:W-:Y:S01]  /*0100*/  MOV R9, 0x3f800000 ;  /* 0x3f80000000097802 */ /* 0x001fe20000000f00 */
[----:B--2---:R-:W-:-:S04]  /*0110*/  FMUL R11, R8, R8 ;  /* 0x00000008080b7220 */ /* 0x004fc80000400000 */
[----:B------:R-:W-:-:S04]  /*0120*/  FMUL R11, R8, R11 ;  /* 0x0000000b080b7220 */ /* 0x000fc80000400000 */
[----:B------:R-:W-:-:S04]  /*0130*/  FFMA R11, R11, 0.044714998453855514526, R8 ;  /* 0x3d3727130b0b7823 */ /* 0x000fc80000000008 */
[----:B------:R-:W-:-:S04]  /*0140*/  FMUL R11, R11, 0.79788458347320556641 ;  /* 0x3f4c422a0b0b7820 */ /* 0x000fc80000400000 */
[C---:B------:R-:W-:Y:S01]  /*0150*/  FMUL R0, |R11|.reuse, 2.8853900432586669922 ;  /* 0x4038aa3b0b007820 */ /* 0x040fe20000400200 */
        /* <DEDUP_REMOVED lines=12> */
[--C-:B------:R-:W-:Y:S01]  /*0220*/  LOP3.LUT R12, R12, 0x80000000, R11.reuse, 0xb8, !PT ;  /* 0x800000000c0c7812 */ /* 0x100fe200078eb80b */
[----:B------:R-:W-:Y:S01]  /*0230*/  @!P1 FFMA R12, R11, R0, R11 ;  /* 0x000000000b0c9223 */ /* 0x000fe2000000000b */
[----:B------:R-:W-:Y:S01]  /*0240*/  FMUL R0, R8, 0.5 ;  /* 0x3f00000008007820 */ /* 0x000fe20000400000 */
[----:B---3--:R-:W-:Y:S01]  /*0250*/  IMAD.WIDE.U32 R8, R7, 0x4, R4 ;  /* 0x0000000407087825 */ /* 0x008fe200078e0004 */
[----:B------:R-:W-:-:S03]  /*0260*/  IADD3 R7, PT, PT, R6, R7, RZ ;  /* 0x0000000706077210 */ /* 0x000fc60007ffe0ff */
[----:B------:R-:W-:Y:S01]  /*0270*/  FADD R11, R12, 1 ;  /* 0x3f8000000c0b7421 */ /* 0x000fe20000000000 */
[----:B------:R-:W-:-:S03]  /*0280*/  ISETP.GE.U32.AND P0, PT, R7, UR5, PT ;  /* 0x0000000507007c0c */ /* 0x000fc6000bf06070 */
[----:B------:R-:W-:-:S05]  /*0290*/  FMUL R11, R0, R11 ;  /* 0x0000000b000b7220 */ /* 0x000fca0000400000 */
[----:B------:R1:W-:Y:S05]  /*02a0*/  STG.E desc[UR6][R8.64], R11 ;  /* 0x0000000b08007986 */ /* 0x0003ea000c101906 */
[----:B------:R-:W-:Y:S05]  /*02b0*/  @!P0 BRA `(.L_x_32) ;  /* 0xfffffffc00848947 */ /* 0x000fea000383ffff */
[----:B------:R-:W-:Y:S05]  /*02c0*/  EXIT ;  /* 0x000000000000794d */ /* 0x000fea0003800000 */
.L_x_33:
        /* <DEDUP_REMOVED lines=11> */
.L_x_96:


//--------------------- .text.relu_f32            --------------------------
	.section	.text.relu_f32,"ax",@progbits
	.align	128
        .global         relu_f32
        .type           relu_f32,@function
        .size           relu_f32,(.L_x_97 - relu_f32)
        .other          relu_f32,@"STO_CUDA_ENTRY STV_DEFAULT"
relu_f32:
.text.relu_f32:
[----:B------:R-:W-:Y:S01]  /*0000*/  LDC R1, c[0x0][0x37c] ;  /* 0x0000df00ff017b82 */ /* 0x000fe20000000800 */
[----:B------:R-:W0:Y:S07]  /*0010*/  S2R R3, SR_TID.X ;  /* 0x0000000000037919 */ /* 0x000e2e0000002100 */
[----:B------:R-:W0:Y:S01]  /*0020*/  S2UR UR5, SR_CTAID.X ;  /* 0x00000000000579c3 */ /* 0x000e220000002500 */
[----:B------:R-:W1:Y:S01]  /*0030*/  LDCU UR9, c[0x0][0x390] ;  /* 0x00007200ff0977ac */ /* 0x000e620008000800 */
[----:B------:R-:W-:Y:S01]  /*0040*/  BSSY.RECONVERGENT B0, `(.L_x_34) ;  /* 0x0000017000007945 */ /* 0x000fe20003800200 */
[----:B------:R-:W2:Y:S05]  /*0050*/  LDCU.64 UR6, c[0x0][0x358] ;  /* 0x00006b00ff0677ac */ /* 0x000eaa0008000a00 */
[----:B------:R-:W0:Y:S01]  /*0060*/  LDC R0, c[0x0][0x360] ;  /* 0x0000d800ff007b82 */ /* 0x000e220000000800 */
[----:B------:R-:W3:Y:S01]  /*0070*/  LDCU UR8, c[0x0][0x370] ;  /* 0x00006e00ff0877ac */ /* 0x000ee20008000800 */
[----:B-1----:R-:W-:Y:S01]  /*0080*/  USHF.R.U32.HI UR4, URZ, 0x2, UR9 ;  /* 0x00000002ff047899 */ /* 0x002fe20008011609 */
[----:B0-----:R-:W-:-:S02]  /*0090*/  IMAD R14, R0, UR5, R3 ;  /* 0x00000005000e7c24 */ /* 0x001fc4000f8e0203 */
[----:B---3--:R-:W-:-:S03]  /*00a0*/  IMAD R0, R0, UR8, RZ ;  /* 0x0000000800007c24 */ /* 0x008fc6000f8e02ff */
[----:B------:R-:W-:-:S13]  /*00b0*/  ISETP.GE.U32.AND P0, PT, R14, UR4, PT ;  /* 0x000000040e007c0c */ /* 0x000fda000bf06070 */
[----:B--2---:R-:W-:Y:S05]  /*00c0*/  @P0 BRA `(.L_x_35) ;  /* 0x0000000000380947 */ /* 0x004fea0003800000 */
[----:B------:R-:W0:Y:S01]  /*00d0*/  LDC.64 R10, c[0x0][0x380] ;  /* 0x0000e000ff0a7b82 */ /* 0x000e220000000a00 */
[----:B------:R-:W-:-:S07]  /*00e0*/  IMAD.MOV.U32 R15, RZ, RZ, R14 ;  /* 0x000000ffff0f7224 */ /* 0x000fce00078e000e */
[----:B------:R-:W1:Y:S02]  /*00f0*/  LDC.64 R12, c[0x0][0x388] ;  /* 0x0000e200ff0c7b82 */ /* 0x000e640000000a00 */
.L_x_36:
[----:B0-----:R-:W-:-:S05]  /*0100*/  IMAD.WIDE.U32 R2, R15, 0x10, R10 ;  /* 0x000000100f027825 */ /* 0x001fca00078e000a */
[----:B--2---:R-:W2:Y:S01]  /*0110*/  LDG.E.128 R4, desc[UR6][R2.64] ;  /* 0x0000000602047981 */ /* 0x004ea2000c1e1d00 */
[----:B-1----:R-:W-:-:S04]  /*0120*/  IMAD.WIDE.U32 R8, R15, 0x10, R12 ;  /* 0x000000100f087825 */ /* 0x002fc800078e000c */
[----:B------:R-:W-:-:S05]  /*0130*/  IMAD.IADD R15, R0, 0x1, R15 ;  /* 0x00000001000f7824 */ /* 0x000fca00078e020f */
[----:B------:R-:W-:Y:S02]  /*0140*/  ISETP.GE.U32.AND P0, PT, R15, UR4, PT ;  /* 0x000000040f007c0c */ /* 0x000fe4000bf06070 */
[----:B--2---:R-:W-:Y:S02]  /*0150*/  FMNMX R4, RZ, R4, !PT ;  /* 0x00000004ff047209 */ /* 0x004fe40007800000 */
[----:B------:R-:W-:Y:S02]  /*0160*/  FMNMX R5, RZ, R5, !PT ;  /* 0x00000005ff057209 */ /* 0x000fe40007800000 */
[----:B------:R-:W-:Y:S02]  /*0170*/  FMNMX R6, RZ, R6, !PT ;  /* 0x00000006ff067209 */ /* 0x000fe40007800000 */
[----:B------:R-:W-:-:S05]  /*0180*/  FMNMX R7, RZ, R7, !PT ;  /* 0x00000007ff077209 */ /* 0x000fca0007800000 */
[----:B------:R2:W-:Y:S01]  /*0190*/  STG.E.128 desc[UR6][R8.64], R4 ;  /* 0x0000000408007986 */ /* 0x0005e2000c101d06 */
[----:B------:R-:W-:Y:S05]  /*01a0*/  @!P0 BRA `(.L_x_36) ;  /* 0xfffffffc00d48947 */ /* 0x000fea000383ffff */
.L_x_35:
[----:B------:R-:W-:Y:S05]  /*01b0*/  BSYNC.RECONVERGENT B0 ;  /* 0x0000000000007941 */ /* 0x000fea0003800200 */
.L_x_34:
[----:B------:R-:W-:-:S06]  /*01c0*/  ULOP3.LUT UR5, UR9, 0xfffffffc, URZ, 0xc0, !UPT ;  /* 0xfffffffc09057892 */ /* 0x000fcc000f8ec0ff */
[----:B------:R-:W-:-:S04]  /*01d0*/  IADD3 R14, PT, PT, R14, UR5, RZ ;  /* 0x000000050e0e7c10 */ /* 0x000fc8000fffe0ff */
[----:B------:R-:W-:-:S13]  /*01e0*/  ISETP.GE.U32.AND P0, PT, R14, UR9, PT ;  /* 0x000000090e007c0c */ /* 0x000fda000bf06070 */
[----:B------:R-:W-:Y:S05]  /*01f0*/  @P0 EXIT ;  /* 0x000000000000094d */ /* 0x000fea0003800000 */
[----:B--2---:R-:W0:Y:S08]  /*0200*/  LDC.64 R6, c[0x0][0x380] ;  /* 0x0000e000ff067b82 */ /* 0x004e300000000a00 */
[----:B------:R-:W1:Y:S02]  /*0210*/  LDC.64 R8, c[0x0][0x388] ;  /* 0x0000e200ff087b82 */ /* 0x000e640000000a00 */
.L_x_37:
[----:B0-----:R-:W-:-:S06]  /*0220*/  IMAD.WIDE.U32 R2, R14, 0x4, R6 ;  /* 0x000000040e027825 */ /* 0x001fcc00078e0006 */
[----:B--2---:R-:W2:Y:S01]  /*0230*/  LDG.E R2, desc[UR6][R2.64] ;  /* 0x0000000602027981 */ /* 0x004ea2000c1e1900 */
[----:B-1----:R-:W-:-:S04]  /*0240*/  IMAD.WIDE.U32 R4, R14, 0x4, R8 ;  /* 0x000000040e047825 */ /* 0x002fc800078e0008 */
[----:B------:R-:W-:-:S05]  /*0250*/  IMAD.IADD R14, R0, 0x1, R14 ;  /* 0x00000001000e7824 */ /* 0x000fca00078e020e */
[----:B------:R-:W-:Y:S02]  /*0260*/  ISETP.GE.U32.AND P0, PT, R14, UR9, PT ;  /* 0x000000090e007c0c */ /* 0x000fe4000bf06070 */
[----:B--2---:R-:W-:-:S05]  /*0270*/  FMNMX R11, RZ, R2, !PT ;  /* 0x00000002ff0b7209 */ /* 0x004fca0007800000 */
[----:B------:R2:W-:Y:S06]  /*0280*/  STG.E desc[UR6][R4.64], R11 ;  /* 0x0000000b04007986 */ /* 0x0005ec000c101906 */
[----:B------:R-:W-:Y:S05]  /*0290*/  @!P0 BRA `(.L_x_37) ;  /* 0xfffffffc00e08947 */ /* 0x000fea000383ffff */
[----:B------:R-:W-:Y:S05]  /*02a0*/  EXIT ;  /* 0x000000000000794d */ /* 0x000fea0003800000 */
.L_x_38:
        /* <DEDUP_REMOVED lines=13> */
.L_x_97:


//--------------------- .text.log_f32             --------------------------
	.section	.text.log_f32,"ax",@progbits
	.align	128
        .global         log_f32
        .type           log_f32,@function
        .size           log_f32,(.L_x_98 - log_f32)
        .other          log_f32,@"STO_CUDA_ENTRY STV_DEFAULT"
log_f32:
.text.log_f32:
        /* <DEDUP_REMOVED lines=13> */
.L_x_39:
[----:B01----:R-:W-:-:S05]  /*00d0*/  IMAD.WIDE.U32 R8, R7, 0x4, R2 ;  /* 0x0000000407087825 */ /* 0x003fca00078e0002 */
[----:B--2---:R0:W2:Y:S01]  /*00e0*/  LDG.E R6, desc[UR6][R8.64] ;  /* 0x0000000608067981 */ /* 0x0040a2000c1e1900 */
[----:B------:R-:W-:Y:S01]  /*00f0*/  HFMA2 R13, -RZ, RZ, 1.5048828125, 33.21875 ;  /* 0x3e055027ff0d7431 */ /* 0x000fe200000001ff */
[----:B0-----:R-:W-:Y:S02]  /*0100*/  MOV R9, 0x7f800000 ;  /* 0x7f80000000097802 */ /* 0x001fe40000000f00 */
[----:B--2---:R-:W-:-:S04]  /*0110*/  FSETP.GEU.AND P0, PT, R6, 1.175494350822287508e-38, PT ;  /* 0x008000000600780b */ /* 0x004fc80003f0e000 */
[----:B------:R-:W-:-:S09]  /*0120*/  FSEL R8, RZ, -23, P0 ;  /* 0xc1b80000ff087808 */ /* 0x000fd20000000000 */
[----:B------:R-:W-:-:S05]  /*0130*/  @!P0 FMUL R6, R6, 8388608 ;  /* 0x4b00000006068820 */ /* 0x000fca0000400000 */
[C---:B------:R-:W-:Y:S02]  /*0140*/  IADD3 R10, PT, PT, R6.reuse, -0x3f2aaaab, RZ ;  /* 0xc0d55555060a7810 */ /* 0x040fe40007ffe0ff */
[----:B------:R-:W-:Y:S02]  /*0150*/  ISETP.GT.U32.AND P0, PT, R6, 0x7f7fffff, PT ;  /* 0x7f7fffff0600780c */ /* 0x000fe40003f04070 */
[----:B------:R-:W-:-:S04]  /*0160*/  LOP3.LUT R11, R10, 0xff800000, RZ, 0xc0, !PT ;  /* 0xff8000000a0b7812 */ /* 0x000fc800078ec0ff */
[-C--:B------:R-:W-:Y:S02]  /*0170*/  IADD3 R10, PT, PT, R6, -R11.reuse, RZ ;  /* 0x8000000b060a7210 */ /* 0x080fe40007ffe0ff */
[----:B------:R-:W-:-:S03]  /*0180*/  I2FP.F32.S32 R11, R11 ;  /* 0x0000000b000b7245 */ /* 0x000fc60000201400 */
[----:B------:R-:W-:Y:S02]  /*0190*/  FADD R10, R10, -1 ;  /* 0xbf8000000a0a7421 */ /* 0x000fe40000000000 */
[----:B------:R-:W-:Y:S02]  /*01a0*/  FFMA R8, R11, 1.1920928955078125e-07, R8 ;  /* 0x340000000b087823 */ /* 0x000fe40000000008 */
[----:B------:R-:W-:-:S04]  /*01b0*/  FFMA R13, R10, -R13, 0.14084610342979431152 ;  /* 0x3e1039f60a0d7423 */ /* 0x000fc8000000080d */
[----:B------:R-:W-:-:S04]  /*01c0*/  FFMA R13, R10, R13, -0.12148627638816833496 ;  /* 0xbdf8cdcc0a0d7423 */ /* 0x000fc8000000000d */
[----:B------:R-:W-:-:S04]  /*01d0*/  FFMA R13, R10, R13, 0.13980610668659210205 ;  /* 0x3e0f29550a0d7423 */ /* 0x000fc8000000000d */
[----:B------:R-:W-:-:S04]  /*01e0*/  FFMA R13, R10, R13, -0.16684235632419586182 ;  /* 0xbe2ad8b90a0d7423 */ /* 0x000fc8000000000d */
[----:B------:R-:W-:-:S04]  /*01f0*/  FFMA R13, R10, R13, 0.20012299716472625732 ;  /* 0x3e4ced0b0a0d7423 */ /* 0x000fc8000000000d */
[----:B------:R-:W-:-:S04]  /*0200*/  FFMA R13, R10, R13, -0.24999669194221496582 ;  /* 0xbe7fff220a0d7423 */ /* 0x000fc8000000000d */
[----:B------:R-:W-:-:S04]  /*0210*/  FFMA R13, R10, R13, 0.33333182334899902344 ;  /* 0x3eaaaa780a0d7423 */ /* 0x000fc8000000000d */
[----:B------:R-:W-:-:S04]  /*0220*/  FFMA R13, R10, R13, -0.5 ;  /* 0xbf0000000a0d7423 */ /* 0x000fc8000000000d */
[----:B------:R-:W-:-:S04]  /*0230*/  FMUL R13, R10, R13 ;  /* 0x0000000d0a0d7220 */ /* 0x000fc80000400000 */
[----:B------:R-:W-:-:S04]  /*0240*/  FFMA R13, R10, R13, R10 ;  /* 0x0000000d0a0d7223 */ /* 0x000fc8000000000a */
[----:B------:R-:W-:Y:S01]  /*0250*/  FFMA R13, R8, 0.69314718246459960938, R13 ;  /* 0x3f317218080d7823 */ /* 0x000fe2000000000d */
[C---:B------:R-:W-:Y:S01]  /*0260*/  @P0 FFMA R13, R6.reuse, R9, +INF ;  /* 0x7f800000060d0423 */ /* 0x040fe20000000009 */
[----:B------:R-:W-:Y:S01]  /*0270*/  FSETP.NEU.AND P0, PT, R6, RZ, PT ;  /* 0x000000ff0600720b */ /* 0x000fe20003f0d000 */
[----:B---3--:R-:W-:Y:S01]  /*0280*/  IMAD.WIDE.U32 R8, R7, 0x4, R4 ;  /* 0x0000000407087825 */ /* 0x008fe200078e0004 */
[----:B------:R-:W-:Y:S02]  /*0290*/  IADD3 R7, PT, PT, R0, R7, RZ ;  /* 0x0000000700077210 */ /* 0x000fe40007ffe0ff */
[----:B------:R-:W-:Y:S02]  /*02a0*/  FSEL R13, R13, -INF , P0 ;  /* 0xff8000000d0d7808 */ /* 0x000fe40000000000 */
[----:B------:R-:W-:-:S03]  /*02b0*/  ISETP.GE.U32.AND P0, PT, R7, UR5, PT ;  /* 0x0000000507007c0c */ /* 0x000fc6000bf06070 */
[----:B------:R1:W-:Y:S10]  /*02c0*/  STG.E desc[UR6][R8.64], R13 ;  /* 0x0000000d08007986 */ /* 0x0003f4000c101906 */
[----:B------:R-:W-:Y:S05]  /*02d0*/  @!P0 BRA `(.L_x_39) ;  /* 0xfffffffc007c8947 */ /* 0x000fea000383ffff */
[----:B------:R-:W-:Y:S05]  /*02e0*/  EXIT ;  /* 0x000000000000794d */ /* 0x000fea0003800000 */
.L_x_40:
        /* <DEDUP_REMOVED lines=9> */
.L_x_98:


//--------------------- .text.exp_f32             --------------------------
	.section	.text.exp_f32,"ax",@progbits
	.align	128
        .global         exp_f32
        .type           exp_f32,@function
        .size           exp_f32,(.L_x_99 - exp_f32)
        .other          exp_f32,@"STO_CUDA_ENTRY STV_DEFAULT"
exp_f32:
.text.exp_f32:
        /* <DEDUP_REMOVED lines=13> */
.L_x_41:
[----:B0-----:R-:W-:-:S06]  /*00d0*/  IMAD.WIDE.U32 R6, R0, 0x4, R2 ;  /* 0x0000000400067825 */ /* 0x001fcc00078e0002 */
[----:B--2---:R-:W2:Y:S01]  /*00e0*/  LDG.E R6, desc[UR6][R6.64] ;  /* 0x0000000606067981 */ /* 0x004ea2000c1e1900 */
[----:B-1----:R-:W-:Y:S01]  /*00f0*/  HFMA2 R9, -RZ, RZ, 0.96630859375, -0.0022525787353515625 ;  /* 0x3bbb989dff097431 */ /* 0x002fe200000001ff */
[----:B------:R-:W-:-:S04]  /*0100*/  MOV R13, 0x437c0000 ;  /* 0x437c0000000d7802 */ /* 0x000fc80000000f00 */
[----:B--2---:R-:W-:-:S04]  /*0110*/  FFMA.SAT R8, R6, R9, 0.5 ;  /* 0x3f00000006087423 */ /* 0x004fc80000002009 */
[----:B------:R-:W-:-:S04]  /*0120*/  FFMA.RM R8, R8, R13, 12582913 ;  /* 0x4b40000108087423 */ /* 0x000fc8000000400d */
[C---:B------:R-:W-:Y:S01]  /*0130*/  FADD R9, R8.reuse, -12583039 ;  /* 0xcb40007f08097421 */ /* 0x040fe20000000000 */
[----:B------:R-:W-:-:S03]  /*0140*/  SHF.L.U32 R12, R8, 0x17, RZ ;  /* 0x00000017080c7819 */ /* 0x000fc600000006ff */
[----:B------:R-:W-:-:S04]  /*0150*/  FFMA R9, R6, 1.4426950216293334961, -R9 ;  /* 0x3fb8aa3b06097823 */ /* 0x000fc80000000809 */
[----:B------:R-:W-:Y:S01]  /*0160*/  FFMA R10, R6, 1.925963033500011079e-08, R9 ;  /* 0x32a57060060a7823 */ /* 0x000fe20000000009 */
[----:B---3--:R-:W-:Y:S01]  /*0170*/  IMAD.WIDE.U32 R8, R0, 0x4, R4 ;  /* 0x0000000400087825 */ /* 0x008fe200078e0004 */
[----:B------:R-:W-:Y:S02]  /*0180*/  IADD3 R0, PT, PT, R11, R0, RZ ;  /* 0x000000000b007210 */ /* 0x000fe40007ffe0ff */
[----:B------:R-:W0:Y:S02]  /*0190*/  MUFU.EX2 R13, R10 ;  /* 0x0000000a000d7308 */ /* 0x000e240000000800 */
[----:B------:R-:W-:Y:S01]  /*01a0*/  ISETP.GE.U32.AND P0, PT, R0, UR5, PT ;  /* 0x0000000500007c0c */ /* 0x000fe2000bf06070 */
[----:B0-----:R-:W-:-:S05]  /*01b0*/  FMUL R13, R12, R13 ;  /* 0x0000000d0c0d7220 */ /* 0x001fca0000400000 */
[----:B------:R1:W-:Y:S07]  /*01c0*/  STG.E desc[UR6][R8.64], R13 ;  /* 0x0000000d08007986 */ /* 0x0003ee000c101906 */
[----:B------:R-:W-:Y:S05]  /*01d0*/  @!P0 BRA `(.L_x_41) ;  /* 0xfffffffc00bc8947 */ /* 0x000fea000383ffff */
[----:B------:R-:W-:Y:S05]  /*01e0*/  EXIT ;  /* 0x000000000000794d */ /* 0x000fea0003800000 */
.L_x_42:
        /* <DEDUP_REMOVED lines=9> */
.L_x_99:


//--------------------- .text.sqrt_f32            --------------------------
	.section	.text.sqrt_f32,"ax",@progbits
	.align	128
        .global         sqrt_f32
        .type           sqrt_f32,@function
        .size           sqrt_f32,(.L_x_89 - sqrt_f32)
        .other          sqrt_f32,@"STO_CUDA_ENTRY STV_DEFAULT"
sqrt_f32:
.text.sqrt_f32:
        /* <DEDUP_REMOVED lines=14> */
.L_x_46:
[----:B01----:R-:W-:-:S05]  /*00e0*/  IMAD.WIDE.U32 R8, R7, 0x4, R4 ;  /* 0x0000000407087825 */ /* 0x003fca00078e0004 */
[----:B--2---:R-:W2:Y:S01]  /*00f0*/  LDG.E R10, desc[UR6][R8.64] ;  /* 0x00000006080a7981 */ /* 0x004ea2000c1e1900 */
[-C--:B------:R-:W-:Y:S01]  /*0100*/  MOV R15, R7.reuse ;  /* 0x00000007000f7202 */ /* 0x080fe20000000f00 */
[----:B------:R-:W-:Y:S01]  /*0110*/  BSSY.RECONVERGENT B0, `(.L_x_43) ;  /* 0x000000e000007945 */ /* 0x000fe20003800200 */
[----:B------:R-:W-:-:S04]  /*0120*/  IADD3 R7, PT, PT, R6, R7, RZ ;  /* 0x0000000706077210 */ /* 0x000fc80007ffe0ff */
[----:B----4-:R-:W-:Y:S02]  /*0130*/  ISETP.GE.U32.AND P0, PT, R7, UR5, PT ;  /* 0x0000000507007c0c */ /* 0x010fe4000bf06070 */
[----:B--2---:R-:W-:Y:S01]  /*0140*/  IADD3 R0, PT, PT, R10, -0xd000000, RZ ;  /* 0xf30000000a007810 */ /* 0x004fe20007ffe0ff */
[----:B------:R0:W1:Y:S03]  /*0150*/  MUFU.RSQ R13, R10 ;  /* 0x0000000a000d7308 */ /* 0x0000660000001400 */
[----:B------:R-:W-:-:S13]  /*0160*/  ISETP.GT.U32.AND P1, PT, R0, 0x727fffff, PT ;  /* 0x727fffff0000780c */ /* 0x000fda0003f24070 */
[----:B0-----:R-:W-:Y:S05]  /*0170*/  @!P1 BRA `(.L_x_44) ;  /* 0x00000000000c9947 */ /* 0x001fea0003800000 */
[----:B-1----:R-:W-:-:S07]  /*0180*/  MOV R13, 0x1a0 ;  /* 0x000001a0000d7802 */ /* 0x002fce0000000f00 */
[----:B---3--:R-:W-:Y:S05]  /*0190*/  CALL.REL.NOINC `($__internal_2_$__cuda_sm20_sqrt_rn_f32_slowpath) ;  /* 0x0000000000287944 */ /* 0x008fea0003c00000 */
[----:B------:R-:W-:Y:S05]  /*01a0*/  BRA `(.L_x_45) ;  /* 0x0000000000107947 */ /* 0x000fea0003800000 */
.L_x_44:
[----:B-1----:R-:W-:Y:S01]  /*01b0*/  FMUL.FTZ R11, R10, R13 ;  /* 0x0000000d0a0b7220 */ /* 0x002fe20000410000 */
[----:B------:R-:W-:-:S03]  /*01c0*/  FMUL.FTZ R8, R13, 0.5 ;  /* 0x3f0000000d087820 */ /* 0x000fc60000410000 */
[----:B------:R-:W-:-:S04]  /*01d0*/  FFMA R0, -R11, R11, R10 ;  /* 0x0000000b0b007223 */ /* 0x000fc8000000010a */
[----:B------:R-:W-:-:S07]  /*01e0*/  FFMA R11, R0, R8, R11 ;  /* 0x00000008000b7223 */ /* 0x000fce000000000b */
.L_x_45:
[----:B------:R-:W-:Y:S05]  /*01f0*/  BSYNC.RECONVERGENT B0 ;  /* 0x0000000000007941 */ /* 0x000fea0003800200 */
.L_x_43:
[----:B---3--:R-:W-:-:S05]  /*0200*/  IMAD.WIDE.U32 R8, R15, 0x4, R2 ;  /* 0x000000040f087825 */ /* 0x008fca00078e0002 */
[----:B------:R1:W-:Y:S01]  /*0210*/  STG.E desc[UR6][R8.64], R11 ;  /* 0x0000000b08007986 */ /* 0x0003e2000c101906 */
[----:B------:R-:W-:Y:S05]  /*0220*/  @!P0 BRA `(.L_x_46) ;  /* 0xfffffffc00ac8947 */ /* 0x000fea000383ffff */
[----:B------:R-:W-:Y:S05]  /*0230*/  EXIT ;  /* 0x000000000000794d */ /* 0x000fea0003800000 */
        .weak           $__internal_2_$__cuda_sm20_sqrt_rn_f32_slowpath
        .type           $__internal_2_$__cuda_sm20_sqrt_rn_f32_slowpath,@function
        .size           $__internal_2_$__cuda_sm20_sqrt_rn_f32_slowpath,(.L_x_89 - $__internal_2_$__cuda_sm20_sqrt_rn_f32_slowpath)
$__internal_2_$__cuda_sm20_sqrt_rn_f32_slowpath:
[----:B------:R-:W-:-:S13]  /*0240*/  LOP3.LUT P1, RZ, R10, 0x7fffffff, RZ, 0xc0, !PT ;  /* 0x7fffffff0aff7812 */ /* 0x000fda000782c0ff */
[----:B------:R-:W-:Y:S01]  /*0250*/  @!P1 MOV R8, R10 ;  /* 0x0000000a00089202 */ /* 0x000fe20000000f00 */
[----:B------:R-:W-:Y:S06]  /*0260*/  @!P1 BRA `(.L_x_47) ;  /* 0x0000000000449947 */ /* 0x000fec0003800000 */
[----:B------:R-:W-:Y:S02]  /*0270*/  FSETP.GEU.FTZ.AND P1, PT, R10, RZ, PT ;  /* 0x000000ff0a00720b */ /* 0x000fe40003f3e000 */
[----:B------:R-:W-:-:S11]  /*0280*/  MOV R0, R10 ;  /* 0x0000000a00007202 */ /* 0x000fd60000000f00 */
[----:B------:R-:W-:Y:S01]  /*0290*/  @!P1 MOV R8, 0x7fffffff ;  /* 0x7fffffff00089802 */ /* 0x000fe20000000f00 */
[----:B------:R-:W-:Y:S06]  /*02a0*/  @!P1 BRA `(.L_x_47) ;  /* 0x0000000000349947 */ /* 0x000fec0003800000 */
[----:B------:R-:W-:-:S13]  /*02b0*/  FSETP.GTU.FTZ.AND P1, PT, |R0|, +INF , PT ;  /* 0x7f8000000000780b */ /* 0x000fda0003f3c200 */
[----:B------:R-:W-:Y:S01]  /*02c0*/  @P1 FADD.FTZ R8, R0, 1 ;  /* 0x3f80000000081421 */ /* 0x000fe20000010000 */
[----:B------:R-:W-:Y:S06]  /*02d0*/  @P1 BRA `(.L_x_47) ;  /* 0x0000000000281947 */ /* 0x000fec0003800000 */
[----:B------:R-:W-:-:S13]  /*02e0*/  FSETP.NEU.FTZ.AND P1, PT, |R0|, +INF , PT ;  /* 0x7f8000000000780b */ /* 0x000fda0003f3d200 */
[----:B------:R-:W-:-:S04]  /*02f0*/  @P1 FFMA R9, R0, 1.84467440737095516160e+19, RZ ;  /* 0x5f80000000091823 */ /* 0x000fc800000000ff */
[----:B------:R-:W0:Y:S02]  /*0300*/  @P1 MUFU.RSQ R8, R9 ;  /* 0x0000000900081308 */ /* 0x000e240000001400 */
[----:B0-----:R-:W-:Y:S01]  /*0310*/  @P1 FMUL.FTZ R10, R9, R8 ;  /* 0x00000008090a1220 */ /* 0x001fe20000410000 */
[----:B------:R-:W-:Y:S01]  /*0320*/  @P1 FMUL.FTZ R12, R8, 0.5 ;  /* 0x3f000000080c1820 */ /* 0x000fe20000410000 */
[----:B------:R-:W-:Y:S02]  /*0330*/  @!P1 MOV R8, R0 ;  /* 0x0000000000089202 */ /* 0x000fe40000000f00 */
[----:B------:R-:W-:-:S04]  /*0340*/  @P1 FADD.FTZ R11, -R10, -RZ ;  /* 0x800000ff0a0b1221 */ /* 0x000fc80000010100 */
[----:B------:R-:W-:-:S04]  /*0350*/  @P1 FFMA R11, R10, R11, R9 ;  /* 0x0000000b0a0b1223 */ /* 0x000fc80000000009 */
[----:B------:R-:W-:-:S04]  /*0360*/  @P1 FFMA R11, R11, R12, R10 ;  /* 0x0000000c0b0b1223 */ /* 0x000fc8000000000a */
[----:B------:R-:W-:-:S07]  /*0370*/  @P1 FMUL.FTZ R8, R11, 2.3283064365386962891e-10 ;  /* 0x2f8000000b081820 */ /* 0x000fce0000410000 */
.L_x_47:
[----:B------:R-:W-:Y:S01]  /*0380*/  HFMA2 R9, -RZ, RZ, 0, 0 ;  /* 0x00000000ff097431 */ /* 0x000fe200000001ff */
[----:B------:R-:W-:Y:S02]  /*0390*/  MOV R11, R8 ;  /* 0x00000008000b7202 */ /* 0x000fe40000000f00 */
[----:B------:R-:W-:-:S04]  /*03a0*/  MOV R8, R13 ;  /* 0x0000000d00087202 */ /* 0x000fc80000000f00 */
[----:B------:R-:W-:Y:S05]  /*03b0*/  RET.REL.NODEC R8 `(sqrt_f32) ;  /* 0xfffffffc08107950 */ /* 0x000fea0003c3ffff */
.L_x_48:
        /* <DEDUP_REMOVED lines=12> */
.L_x_89:


//--------------------- .text.abs_f32             --------------------------
	.section	.text.abs_f32,"ax",@progbits
	.align	128
        .global         abs_f32
        .type           abs_f32,@function
        .size           abs_f32,(.L_x_101 - abs_f32)
        .other          abs_f32,@"STO_CUDA_ENTRY STV_DEFAULT"
abs_f32:
.text.abs_f32:
        /* <DEDUP_REMOVED lines=13> */
.L_x_49:
[----:B0-----:R-:W-:-:S06]  /*00d0*/  IMAD.WIDE.U32 R2, R0, 0x4, R6 ;  /* 0x0000000400027825 */ /* 0x001fcc00078e0006 */
[----:B--2---:R-:W2:Y:S01]  /*00e0*/  LDG.E R2, desc[UR6][R2.64] ;  /* 0x0000000602027981 */ /* 0x004ea2000c1e1900 */
[----:B-1-3--:R-:W-:Y:S01]  /*00f0*/  IMAD.WIDE.U32 R4, R0, 0x4, R8 ;  /* 0x0000000400047825 */ /* 0x00afe200078e0008 */
[----:B------:R-:W-:-:S04]  /*0100*/  IADD3 R0, PT, PT, R11, R0, RZ ;  /* 0x000000000b007210 */ /* 0x000fc80007ffe0ff */
[----:B------:R-:W-:Y:S01]  /*0110*/  ISETP.GE.U32.AND P0, PT, R0, UR5, PT ;  /* 0x0000000500007c0c */ /* 0x000fe2000bf06070 */
[----:B--2---:R-:W-:-:S05]  /*0120*/  FADD R13, |R2|, -RZ ;  /* 0x800000ff020d7221 */ /* 0x004fca0000000200 */
[----:B------:R1:W-:Y:S07]  /*0130*/  STG.E desc[UR6][R4.64], R13 ;  /* 0x0000000d04007986 */ /* 0x0003ee000c101906 */
[----:B------:R-:W-:Y:S05]  /*0140*/  @!P0 BRA `(.L_x_49) ;  /* 0xfffffffc00e08947 */ /* 0x000fea000383ffff */
[----:B------:R-:W-:Y:S05]  /*0150*/  EXIT ;  /* 0x000000000000794d */ /* 0x000fea0003800000 */
.L_x_50:
        /* <DEDUP_REMOVED lines=10> */
.L_x_101:


//--------------------- .text.neg_f32             --------------------------
	.section	.text.neg_f32,"ax",@progbits
	.align	128
        .global         neg_f32
        .type           neg_f32,@function
        .size           neg_f32,(.L_x_102 - neg_f32)
        .other          neg_f32,@"STO_CUDA_ENTRY STV_DEFAULT"
neg_f32:
.text.neg_f32:
        /* <DEDUP_REMOVED lines=13> */
.L_x_51:
[----:B0-----:R-:W-:-:S06]  /*00d0*/  IMAD.WIDE.U32 R2, R0, 0x4, R6 ;  /* 0x0000000400027825 */ /* 0x001fcc00078e0006 */
[----:B--2---:R-:W2:Y:S01]  /*00e0*/  LDG.E R2, desc[UR6][R2.64] ;  /* 0x0000000602027981 */ /* 0x004ea2000c1e1900 */
[----:B-1-3--:R-:W-:Y:S01]  /*00f0*/  IMAD.WIDE.U32 R4, R0, 0x4, R8 ;  /* 0x0000000400047825 */ /* 0x00afe200078e0008 */
[----:B------:R-:W-:-:S04]  /*0100*/  IADD3 R0, PT, PT, R11, R0, RZ ;  /* 0x000000000b007210 */ /* 0x000fc80007ffe0ff */
[----:B------:R-:W-:Y:S01]  /*0110*/  ISETP.GE.U32.AND P0, PT, R0, UR5, PT ;  /* 0x0000000500007c0c */ /* 0x000fe2000bf06070 */
[----:B--2---:R-:W-:-:S05]  /*0120*/  FADD R13, -R2, -RZ ;  /* 0x800000ff020d7221 */ /* 0x004fca0000000100 */
[----:B------:R1:W-:Y:S07]  /*0130*/  STG.E desc[UR6][R4.64], R13 ;  /* 0x0000000d04007986 */ /* 0x0003ee000c101906 */
[----:B------:R-:W-:Y:S05]  /*0140*/  @!P0 BRA `(.L_x_51) ;  /* 0xfffffffc00e08947 */ /* 0x000fea000383ffff */
[----:B------:R-:W-:Y:S05]  /*0150*/  EXIT ;  /* 0x000000000000794d */ /* 0x000fea0003800000 */
.L_x_52:
        /* <DEDUP_REMOVED lines=10> */
.L_x_102:


//--------------------- .text.mul_scalar_f32      --------------------------
	.section	.text.mul_scalar_f32,"ax",@progbits
	.align	128
        .global         mul_scalar_f32
        .type           mul_scalar_f32,@function
        .size           mul_scalar_f32,(.L_x_103 - mul_scalar_f32)
        .other          mul_scalar_f32,@"STO_CUDA_ENTRY STV_DEFAULT"
mul_scalar_f32:
.text.mul_scalar_f32:
        /* <DEDUP_REMOVED lines=14> */
.L_x_53:
[----:B0-----:R-:W-:-:S06]  /*00e0*/  IMAD.WIDE.U32 R2, R0, 0x4, R6 ;  /* 0x0000000400027825 */ /* 0x001fcc00078e0006 */
[----:B--2---:R-:W4:Y:S01]  /*00f0*/  LDG.E R2, desc[UR6][R2.64] ;  /* 0x0000000602027981 */ /* 0x004f22000c1e1900 */
[----:B-1-3--:R-:W-:Y:S01]  /*0100*/  IMAD.WIDE.U32 R4, R0, 0x4, R8 ;  /* 0x0000000400047825 */ /* 0x00afe200078e0008 */
[----:B------:R-:W-:-:S04]  /*0110*/  IADD3 R0, PT, PT, R11, R0, RZ ;  /* 0x000000000b007210 */ /* 0x000fc80007ffe0ff */
[----:B------:R-:W-:Y:S01]  /*0120*/  ISETP.GE.U32.AND P0, PT, R0, UR5, PT ;  /* 0x0000000500007c0c */ /* 0x000fe2000bf06070 */
[----:B----4-:R-:W-:-:S05]  /*0130*/  FMUL R13, R2, UR8 ;  /* 0x00000008020d7c20 */ /* 0x010fca0008400000 */
[----:B------:R1:W-:Y:S07]  /*0140*/  STG.E desc[UR6][R4.64], R13 ;  /* 0x0000000d04007986 */ /* 0x0003ee000c101906 */
[----:B------:R-:W-:Y:S05]  /*0150*/  @!P0 BRA `(.L_x_53) ;  /* 0xfffffffc00e08947 */ /* 0x000fea000383ffff */
[----:B------:R-:W-:Y:S05]  /*0160*/  EXIT ;  /* 0x000000000000794d */ /* 0x000fea0003800000 */
.L_x_54:
        /* <DEDUP_REMOVED lines=9> */
.L_x_103:


//--------------------- .text.add_scalar_f32      --------------------------
	.section	.text.add_scalar_f32,"ax",@progbits
	.align	128
        .global         add_scalar_f32
        .type           add_scalar_f32,@function
        .size           add_scalar_f32,(.L_x_104 - add_scalar_f32)
        .other          add_scalar_f32,@"STO_CUDA_ENTRY STV_DEFAULT"
add_scalar_f32:
.text.add_scalar_f32:
        /* <DEDUP_REMOVED lines=14> */
.L_x_55:
[----:B0-----:R-:W-:-:S06]  /*00e0*/  IMAD.WIDE.U32 R2, R0, 0x4, R6 ;  /* 0x0000000400027825 */ /* 0x001fcc00078e0006 */
[----:B--2---:R-:W4:Y:S01]  /*00f0*/  LDG.E R2, desc[UR6][R2.64] ;  /* 0x0000000602027981 */ /* 0x004f22000c1e1900 */
[----:B-1-3--:R-:W-:Y:S01]  /*0100*/  IMAD.WIDE.U32 R4, R0, 0x4, R8 ;  /* 0x0000000400047825 */ /* 0x00afe200078e0008 */
[----:B------:R-:W-:-:S04]  /*0110*/  IADD3 R0, PT, PT, R11, R0, RZ ;  /* 0x000000000b007210 */ /* 0x000fc80007ffe0ff */
[----:B------:R-:W-:Y:S01]  /*0120*/  ISETP.GE.U32.AND P0, PT, R0, UR5, PT ;  /* 0x0000000500007c0c */ /* 0x000fe2000bf06070 */
[----:B----4-:R-:W-:-:S05]  /*0130*/  FADD R13, R2, UR8 ;  /* 0x00000008020d7e21 */ /* 0x010fca0008000000 */
[----:B------:R1:W-:Y:S07]  /*0140*/  STG.E desc[UR6][R4.64], R13 ;  /* 0x0000000d04007986 */ /* 0x0003ee000c101906 */
[----:B------:R-:W-:Y:S05]  /*0150*/  @!P0 BRA `(.L_x_55) ;  /* 0xfffffffc00e08947 */ /* 0x000fea000383ffff */
[----:B------:R-:W-:Y:S05]  /*0160*/  EXIT ;  /* 0x000000000000794d */ /* 0x000fea0003800000 */
.L_x_56:
        /* <DEDUP_REMOVED lines=9> */
.L_x_104:


//--------------------- .text.div_f32             --------------------------
	.section	.text.div_f32,"ax",@progbits
	.align	128
        .global         div_f32
        .type           div_f32,@function
        .size           div_f32,(.L_x_90 - div_f32)
        .other          div_f32,@"STO_CUDA_ENTRY STV_DEFAULT"
div_f32:
.text.div_f32:
        /* <DEDUP_REMOVED lines=12> */
[----:B------:R-:W4:Y:S07]  /*00c0*/  LDCU UR5, c[0x0][0x398] ;  /* 0x00007300ff0577ac */ /* 0x000f2e0008000800 */
[----:B------:R-:W0:Y:S01]  /*00d0*/  LDC.64 R4, c[0x0][0x388] ;  /* 0x0000e200ff047b82 */ /* 0x000e220000000a00 */
[----:B-1----:R-:W-:-:S07]  /*00e0*/  IMAD R2, R2, UR4, RZ ;  /* 0x0000000402027c24 */ /* 0x002fce000f8e02ff */
.L_x_59:
[----:B0-----:R-:W-:-:S06]  /*00f0*/  IMAD.WIDE.U32 R16, R11, 0x4, R4 ;  /* 0x000000040b107825 */ /* 0x001fcc00078e0004 */
[----:B--2---:R-:W2:Y:S01]  /*0100*/  LDG.E R16, desc[UR6][R16.64] ;  /* 0x0000000610107981 */ /* 0x004ea2000c1e1900 */
[----:B---3--:R-:W-:-:S05]  /*0110*/  IMAD.WIDE.U32 R14, R11, 0x4, R6 ;  /* 0x000000040b0e7825 */ /* 0x008fca00078e0006 */
[----:B------:R-:W3:Y:S01]  /*0120*/  LDG.E R0, desc[UR6][R14.64] ;  /* 0x000000060e007981 */ /* 0x000ee2000c1e1900 */
[--C-:B-1----:R-:W-:Y:S01]  /*0130*/  IMAD.MOV.U32 R13, RZ, RZ, R11.reuse ;  /* 0x000000ffff0d7224 */ /* 0x102fe200078e000b */
[----:B------:R-:W-:Y:S01]  /*0140*/  BSSY.RECONVERGENT B0, `(.L_x_57) ;  /* 0x000000e000007945 */ /* 0x000fe20003800200 */
[----:B------:R-:W-:-:S05]  /*0150*/  IMAD.IADD R11, R2, 0x1, R11 ;  /* 0x00000001020b7824 */ /* 0x000fca00078e020b */
[----:B----4-:R-:W-:Y:S01]  /*0160*/  ISETP.GE.U32.AND P2, PT, R11, UR5, PT ;  /* 0x000000050b007c0c */ /* 0x010fe2000bf46070 */
[----:B--2---:R-:W0:Y:S08]  /*0170*/  MUFU.RCP R3, R16 ;  /* 0x0000001000037308 */ /* 0x004e300000001000 */
[----:B---3--:R-:W1:Y:S01]  /*0180*/  FCHK P0, R0, R16 ;  /* 0x0000001000007302 */ /* 0x008e620000000000 */
[----:B0-----:R-:W-:-:S04]  /*0190*/  FFMA R10, -R16, R3, 1 ;  /* 0x3f800000100a7423 */ /* 0x001fc80000000103 */
[----:B------:R-:W-:-:S04]  /*01a0*/  FFMA R3, R3, R10, R3 ;  /* 0x0000000a03037223 */ /* 0x000fc80000000003 */
[----:B------:R-:W-:-:S04]  /*01b0*/  FFMA R10, R0, R3, RZ ;  /* 0x00000003000a7223 */ /* 0x000fc800000000ff */
[----:B------:R-:W-:-:S04]  /*01c0*/  FFMA R12, -R16, R10, R0 ;  /* 0x0000000a100c7223 */ /* 0x000fc80000000100 */
[----:B------:R-:W-:Y:S01]  /*01d0*/  FFMA R3, R3, R12, R10 ;  /* 0x0000000c03037223 */ /* 0x000fe2000000000a */
[----:B-1----:R-:W-:Y:S06]  /*01e0*/  @!P0 BRA `(.L_x_58) ;  /* 0x00000000000c8947 */ /* 0x002fec0003800000 */
[----:B------:R-:W-:-:S07]  /*01f0*/  MOV R10, 0x210 ;  /* 0x00000210000a7802 */ /* 0x000fce0000000f00 */
[----:B------:R-:W-:Y:S05]  /*0200*/  CALL.REL.NOINC `($__internal_3_$__cuda_sm3x_div_rn_noftz_f32_slowpath) ;  /* 0x0000000000187944 */ /* 0x000fea0003c00000 */
[----:B------:R-:W-:-:S07]  /*0210*/  IMAD.MOV.U32 R3, RZ, RZ, R0 ;  /* 0x000000ffff037224 */ /* 0x000fce00078e0000 */
.L_x_58:
[----:B------:R-:W-:Y:S05]  /*0220*/  BSYNC.RECONVERGENT B0 ;  /* 0x0000000000007941 */ /* 0x000fea0003800200 */
.L_x_57:
[----:B------:R-:W-:-:S05]  /*0230*/  IMAD.WIDE.U32 R12, R13, 0x4, R8 ;  /* 0x000000040d0c7825 */ /* 0x000fca00078e0008 */
[----:B------:R1:W-:Y:S01]  /*0240*/  STG.E desc[UR6][R12.64], R3 ;  /* 0x000000030c007986 */ /* 0x0003e2000c101906 */
[----:B------:R-:W-:Y:S05]  /*0250*/  @!P2 BRA `(.L_x_59) ;  /* 0xfffffffc00a4a947 */ /* 0x000fea000383ffff */
[----:B------:R-:W-:Y:S05]  /*0260*/  EXIT ;  /* 0x000000000000794d */ /* 0x000fea0003800000 */
        .weak           $__internal_3_$__cuda_sm3x_div_rn_noftz_f32_slowpath
        .type           $__internal_3_$__cuda_sm3x_div_rn_noftz_f32_slowpath,@function
        .size           $__internal_3_$__cuda_sm3x_div_rn_noftz_f32_slowpath,(.L_x_90 - $__internal_3_$__cuda_sm3x_div_rn_noftz_f32_slowpath)
$__internal_3_$__cuda_sm3x_div_rn_noftz_f32_slowpath:
[----:B------:R-:W-:Y:S01]  /*0270*/  SHF.R.U32.HI R14, RZ, 0x17, R16 ;  /* 0x00000017ff0e7819 */ /* 0x000fe20000011610 */
[----:B------:R-:W-:Y:S01]  /*0280*/  BSSY.RECONVERGENT B1, `(.L_x_60) ;  /* 0x0000064000017945 */ /* 0x000fe20003800200 */
[--C-:B------:R-:W-:Y:S01]  /*0290*/  SHF.R.U32.HI R3, RZ, 0x17, R0.reuse ;  /* 0x00000017ff037819 */ /* 0x100fe20000011600 */
[----:B------:R-:W-:Y:S01]  /*02a0*/  IMAD.MOV.U32 R15, RZ, RZ, R0 ;  /* 0x000000ffff0f7224 */ /* 0x000fe200078e0000 */
[----:B------:R-:W-:Y:S02]  /*02b0*/  LOP3.LUT R14, R14, 0xff, RZ, 0xc0, !PT ;  /* 0x000000ff0e0e7812 */ /* 0x000fe400078ec0ff */
[----:B------:R-:W-:-:S03]  /*02c0*/  LOP3.LUT R18, R3, 0xff, RZ, 0xc0, !PT ;  /* 0x000000ff03127812 */ /* 0x000fc600078ec0ff */
        /* <DEDUP_REMOVED lines=30> */
.L_x_61:
[----:B------:R-:W-:Y:S01]  /*04b0*/  LEA R3, R14, 0xc0800000, 0x17 ;  /* 0xc08000000e037811 */ /* 0x000fe200078eb8ff */
[----:B------:R-:W-:Y:S04]  /*04c0*/  BSSY.RECONVERGENT B2, `(.L_x_66) ;  /* 0x0000036000027945 */ /* 0x000fe80003800200 */
[----:B------:R-:W-:Y:S02]  /*04d0*/  IMAD.IADD R17, R16, 0x1, -R3 ;  /* 0x0000000110117824 */ /* 0x000fe400078e0a03 */
[----:B------:R-:W-:Y:S02]  /*04e0*/  VIADD R16, R18, 0xffffff81 ;  /* 0xffffff8112107836 */ /* 0x000fe40000000000 */
        /* <DEDUP_REMOVED lines=25> */
[CC--:B------:R-:W-:Y:S01]  /*0680*/  FFMA.RZ R12, R3.reuse, R19.reuse, R18 ;  /* 0x00000013030c7223 */ /* 0x0c0fe2000000c012 */
[C---:B------:R-:W-:Y:S01]  /*0690*/  VIADD R15, R16.reuse, 0x20 ;  /* 0x00000020100f7836 */ /* 0x040fe20000000000 */
[C---:B------:R-:W-:Y:S02]  /*06a0*/  ISETP.NE.AND P3, PT, R16.reuse, RZ, PT ;  /* 0x000000ff1000720c */ /* 0x040fe40003f65270 */
[----:B------:R-:W-:Y:S01]  /*06b0*/  ISETP.NE.AND P1, PT, R16, RZ, PT ;  /* 0x000000ff1000720c */ /* 0x000fe20003f25270 */
[----:B------:R-:W-:Y:S01]  /*06c0*/  IMAD.MOV R16, RZ, RZ, -R16 ;  /* 0x000000ffff107224 */ /* 0x000fe200078e0a10 */
[----:B------:R-:W-:Y:S01]  /*06d0*/  LOP3.LUT R14, R12, 0x7fffff, RZ, 0xc0, !PT ;  /* 0x007fffff0c0e7812 */ /* 0x000fe200078ec0ff */
[CCC-:B------:R-:W-:Y:S01]  /*06e0*/  FFMA.RP R12, R3.reuse, R19.reuse, R18.reuse ;  /* 0x00000013030c7223 */ /* 0x1c0fe20000008012 */
[----:B------:R-:W-:Y:S02]  /*06f0*/  FFMA.RM R3, R3, R19, R18 ;  /* 0x0000001303037223 */ /* 0x000fe40000004012 */
[----:B------:R-:W-:-:S03]  /*0700*/  LOP3.LUT R14, R14, 0x800000, RZ, 0xfc, !PT ;  /* 0x008000000e0e7812 */ /* 0x000fc600078efcff */
[----:B------:R-:W-:Y:S02]  /*0710*/  FSETP.NEU.FTZ.AND P0, PT, R12, R3, PT ;  /* 0x000000030c00720b */ /* 0x000fe40003f1d000 */
[----:B------:R-:W-:Y:S02]  /*0720*/  SHF.L.U32 R15, R14, R15, RZ ;  /* 0x0000000f0e0f7219 */ /* 0x000fe400000006ff */
[----:B------:R-:W-:Y:S02]  /*0730*/  SEL R3, R16, RZ, P3 ;  /* 0x000000ff10037207 */ /* 0x000fe40001800000 */
[----:B------:R-:W-:Y:S02]  /*0740*/  ISETP.NE.AND P1, PT, R15, RZ, P1 ;  /* 0x000000ff0f00720c */ /* 0x000fe40000f25270 */
[----:B------:R-:W-:Y:S02]  /*0750*/  SHF.R.U32.HI R3, RZ, R3, R14 ;  /* 0x00000003ff037219 */ /* 0x000fe4000001160e */
[----:B------:R-:W-:-:S02]  /*0760*/  PLOP3.LUT P0, PT, P0, P1, PT, 0xf8, 0x8f ;  /* 0x00000000008f781c */ /* 0x000fc40000703f70 */
[----:B------:R-:W-:Y:S02]  /*0770*/  SHF.R.U32.HI R15, RZ, 0x1, R3 ;  /* 0x00000001ff0f7819 */ /* 0x000fe40000011603 */
[----:B------:R-:W-:-:S04]  /*0780*/  SEL R12, RZ, 0x1, !P0 ;  /* 0x00000001ff0c7807 */ /* 0x000fc80004000000 */
[----:B------:R-:W-:-:S04]  /*0790*/  LOP3.LUT R12, R12, 0x1, R15, 0xf8, !PT ;  /* 0x000000010c0c7812 */ /* 0x000fc800078ef80f */
[----:B------:R-:W-:-:S05]  /*07a0*/  LOP3.LUT R12, R12, R3, RZ, 0xc0, !PT ;  /* 0x000000030c0c7212 */ /* 0x000fca00078ec0ff */
[----:B------:R-:W-:-:S05]  /*07b0*/  IMAD.IADD R15, R15, 0x1, R12 ;  /* 0x000000010f0f7824 */ /* 0x000fca00078e020c */
[----:B------:R-:W-:Y:S01]  /*07c0*/  LOP3.LUT R0, R15, R0, RZ, 0xfc, !PT ;  /* 0x000000000f007212 */ /* 0x000fe200078efcff */
[----:B------:R-:W-:Y:S06]  /*07d0*/  BRA `(.L_x_69) ;  /* 0x0000000000107947 */ /* 0x000fec0003800000 */
.L_x_68:
[----:B------:R-:W-:-:S04]  /*07e0*/  LOP3.LUT R0, R0, 0x80000000, RZ, 0xc0, !PT ;  /* 0x8000000000007812 */ /* 0x000fc800078ec0ff */
[----:B------:R-:W-:Y:S01]  /*07f0*/  LOP3.LUT R0, R0, 0x7f800000, RZ, 0xfc, !PT ;  /* 0x7f80000000007812 */ /* 0x000fe200078efcff */
[----:B------:R-:W-:Y:S06]  /*0800*/  BRA `(.L_x_69) ;  /* 0x0000000000047947 */ /* 0x000fec0003800000 */
.L_x_67:
[----:B------:R-:W-:-:S07]  /*0810*/  IMAD R0, R15, 0x800000, R0 ;  /* 0x008000000f007824 */ /* 0x000fce00078e0200 */
.L_x_69:
[----:B------:R-:W-:Y:S05]  /*0820*/  BSYNC.RECONVERGENT B2 ;  /* 0x0000000000027941 */ /* 0x000fea0003800200 */
.L_x_66:
[----:B------:R-:W-:Y:S05]  /*0830*/  BRA `(.L_x_70) ;  /* 0x0000000000207947 */ /* 0x000fea0003800000 */
.L_x_65:
[----:B------:R-:W-:-:S04]  /*0840*/  LOP3.LUT R0, R16, 0x80000000, R15, 0x48, !PT ;  /* 0x8000000010007812 */ /* 0x000fc800078e480f */
[----:B------:R-:W-:Y:S01]  /*0850*/  LOP3.LUT R0, R0, 0x7f800000, RZ, 0xfc, !PT ;  /* 0x7f80000000007812 */ /* 0x000fe200078efcff */
[----:B------:R-:W-:Y:S06]  /*0860*/  BRA `(.L_x_70) ;  /* 0x0000000000147947 */ /* 0x000fec0003800000 */
.L_x_64:
[----:B------:R-:W-:Y:S01]  /*0870*/  LOP3.LUT R0, R16, 0x80000000, R15, 0x48, !PT ;  /* 0x8000000010007812 */ /* 0x000fe200078e480f */
[----:B------:R-:W-:Y:S06]  /*0880*/  BRA `(.L_x_70) ;  /* 0x00000000000c7947 */ /* 0x000fec0003800000 */
.L_x_63:
[----:B------:R-:W0:Y:S01]  /*0890*/  MUFU.RSQ R0, -QNAN ;  /* 0xffc0000000007908 */ /* 0x000e220000001400 */
[----:B------:R-:W-:Y:S05]  /*08a0*/  BRA `(.L_x_70) ;  /* 0x0000000000047947 */ /* 0x000fea0003800000 */
.L_x_62:
[----:B------:R-:W-:-:S07]  /*08b0*/  FADD.FTZ R0, R0, R3 ;  /* 0x0000000300007221 */ /* 0x000fce0000010000 */
.L_x_70:
[----:B------:R-:W-:Y:S05]  /*08c0*/  BSYNC.RECONVERGENT B1 ;  /* 0x0000000000017941 */ /* 0x000fea0003800200 */
.L_x_60:
[----:B------:R-:W-:Y:S02]  /*08d0*/  IMAD.MOV.U32 R14, RZ, RZ, R10 ;  /* 0x000000ffff0e7224 */ /* 0x000fe400078e000a */
[----:B------:R-:W-:-:S04]  /*08e0*/  IMAD.MOV.U32 R15, RZ, RZ, 0x0 ;  /* 0x00000000ff0f7424 */ /* 0x000fc800078e00ff */
[----:B0-----:R-:W-:Y:S05]  /*08f0*/  RET.REL.NODEC R14 `(div_f32) ;  /* 0xfffffff40ec07950 */ /* 0x001fea0003c3ffff */
.L_x_71:
        /* <DEDUP_REMOVED lines=16> */
.L_x_90:


//--------------------- .text.mul_f32             --------------------------
	.section	.text.mul_f32,"ax",@progbits
	.align	128
        .global         mul_f32
        .type           mul_f32,@function
        .size           mul_f32,(.L_x_106 - mul_f32)
        .other          mul_f32,@"STO_CUDA_ENTRY STV_DEFAULT"
mul_f32:
.text.mul_f32:
        /* <DEDUP_REMOVED lines=14> */
[----:B------:R-:W-:-:S07]  /*00e0*/  MOV R19, R18 ;  /* 0x0000001200137202 */ /* 0x000fce0000000f00 */
[----:B------:R-:W1:Y:S08]  /*00f0*/  LDC.64 R12, c[0x0][0x380] ;  /* 0x0000e000ff0c7b82 */ /* 0x000e700000000a00 */
[----:B------:R-:W2:Y:S02]  /*0100*/  LDC.64 R2, c[0x0][0x388] ;  /* 0x0000e200ff027b82 */ /* 0x000ea40000000a00 */
.L_x_74:
[----:B--2---:R-:W-:-:S04]  /*0110*/  IMAD.WIDE.U32 R8, R19, 0x10, R2 ;  /* 0x0000001013087825 */ /* 0x004fc800078e0002 */
[----:B-1----:R-:W-:Y:S02]  /*0120*/  IMAD.WIDE.U32 R16, R19, 0x10, R12 ;  /* 0x0000001013107825 */ /* 0x002fe400078e000c */
[----:B---3--:R-:W2:Y:S04]  /*0130*/  LDG.E.128 R8, desc[UR6][R8.64] ;  /* 0x0000000608087981 */ /* 0x008ea8000c1e1d00 */
[----:B------:R-:W2:Y:S02]  /*0140*/  LDG.E.128 R4, desc[UR6][R16.64] ;  /* 0x0000000610047981 */ /* 0x000ea4000c1e1d00 */
[----:B--2---:R-:W-:Y:S01]  /*0150*/  FMUL R6, R6, R10 ;  /* 0x0000000a06067220 */ /* 0x004fe20000400000 */
[----:B------:R-:W-:Y:S01]  /*0160*/  FMUL R7, R7, R11 ;  /* 0x0000000b07077220 */ /* 0x000fe20000400000 */
[----:B------:R-:W-:Y:S01]  /*0170*/  FMUL R4, R4, R8 ;  /* 0x0000000804047220 */ /* 0x000fe20000400000 */
[----:B------:R-:W-:Y:S01]  /*0180*/  FMUL R5, R5, R9 ;  /* 0x0000000905057220 */ /* 0x000fe20000400000 */
[----:B0-----:R-:W-:Y:S01]  /*0190*/  IMAD.WIDE.U32 R10, R19, 0x10, R14 ;  /* 0x00000010130a7825 */ /* 0x001fe200078e000e */
[----:B------:R-:W-:-:S04]  /*01a0*/  IADD3 R19, PT, PT, R0, R19, RZ ;  /* 0x0000001300137210 */ /* 0x000fc80007ffe0ff */
[----:B------:R3:W-:Y:S01]  /*01b0*/  STG.E.128 desc[UR6][R10.64], R4 ;  /* 0x000000040a007986 */ /* 0x0007e2000c101d06 */
[----:B------:R-:W-:-:S13]  /*01c0*/  ISETP.GE.U32.AND P0, PT, R19, UR4, PT ;  /* 0x0000000413007c0c */ /* 0x000fda000bf06070 */
[----:B------:R-:W-:Y:S05]  /*01d0*/  @!P0 BRA `(.L_x_74) ;  /* 0xfffffffc00cc8947 */ /* 0x000fea000383ffff */
.L_x_73:
[----:B------:R-:W-:Y:S05]  /*01e0*/  BSYNC.RECONVERGENT B0 ;  /* 0x0000000000007941 */ /* 0x000fea0003800200 */
.L_x_72:
[----:B------:R-:W-:-:S06]  /*01f0*/  ULOP3.LUT UR5, UR9, 0xfffffffc, URZ, 0xc0, !UPT ;  /* 0xfffffffc09057892 */ /* 0x000fcc000f8ec0ff */
[----:B------:R-:W-:-:S04]  /*0200*/  IADD3 R18, PT, PT, R18, UR5, RZ ;  /* 0x0000000512127c10 */ /* 0x000fc8000fffe0ff */
[----:B------:R-:W-:-:S13]  /*0210*/  ISETP.GE.U32.AND P0, PT, R18, UR9, PT ;  /* 0x0000000912007c0c */ /* 0x000fda000bf06070 */
[----:B------:R-:W-:Y:S05]  /*0220*/  @P0 EXIT ;  /* 0x000000000000094d */ /* 0x000fea0003800000 */
[----:B------:R-:W0:Y:S08]  /*0230*/  LDC.64 R12, c[0x0][0x390] ;  /* 0x0000e400ff0c7b82 */ /* 0x000e300000000a00 */
[----:B------:R-:W1:Y:S08]  /*0240*/  LDC.64 R8, c[0x0][0x380] ;  /* 0x0000e000ff087b82 */ /* 0x000e700000000a00 */
[----:B---3--:R-:W2:Y:S02]  /*0250*/  LDC.64 R10, c[0x0][0x388] ;  /* 0x0000e200ff0a7b82 */ /* 0x008ea40000000a00 */
.L_x_75:
[----:B-1----:R-:W-:-:S04]  /*0260*/  IMAD.WIDE.U32 R2, R18, 0x4, R8 ;  /* 0x0000000412027825 */ /* 0x002fc800078e0008 */
[C---:B--2---:R-:W-:Y:S02]  /*0270*/  IMAD.WIDE.U32 R4, R18.reuse, 0x4, R10 ;  /* 0x0000000412047825 */ /* 0x044fe400078e000a */
[----:B------:R-:W2:Y:S04]  /*0280*/  LDG.E R2, desc[UR6][R2.64] ;  /* 0x0000000602027981 */ /* 0x000ea8000c1e1900 */
[----:B------:R-:W2:Y:S01]  /*0290*/  LDG.E R5, desc[UR6][R4.64] ;  /* 0x0000000604057981 */ /* 0x000ea2000c1e1900 */
[----:B0--3--:R-:W-:Y:S01]  /*02a0*/  IMAD.WIDE.U32 R6, R18, 0x4, R12 ;  /* 0x0000000412067825 */ /* 0x009fe200078e000c */
[----:B------:R-:W-:-:S04]  /*02b0*/  IADD3 R18, PT, PT, R0, R18, RZ ;  /* 0x0000001200127210 */ /* 0x000fc80007ffe0ff */
[----:B------:R-:W-:Y:S01]  /*02c0*/  ISETP.GE.U32.AND P0, PT, R18, UR9, PT ;  /* 0x0000000912007c0c */ /* 0x000fe2000bf06070 */
[----:B--2---:R-:W-:-:S05]  /*02d0*/  FMUL R15, R2, R5 ;  /* 0x00000005020f7220 */ /* 0x004fca0000400000 */
[----:B------:R3:W-:Y:S07]  /*02e0*/  STG.E desc[UR6][R6.64], R15 ;  /* 0x0000000f06007986 */ /* 0x0007ee000c101906 */
[----:B------:R-:W-:Y:S05]  /*02f0*/  @!P0 BRA `(.L_x_75) ;  /* 0xfffffffc00d88947 */ /* 0x000fea000383ffff */
[----:B------:R-:W-:Y:S05]  /*0300*/  EXIT ;  /* 0x000000000000794d */ /* 0x000fea0003800000 */
.L_x_76:
        /* <DEDUP_REMOVED lines=15> */
.L_x_106:


//--------------------- .text.sub_f32             --------------------------
	.section	.text.sub_f32,"ax",@progbits
	.align	128
        .global         sub_f32
        .type           sub_f32,@function
        .size           sub_f32,(.L_x_107 - sub_f32)
        .other          sub_f32,@"STO_CUDA_ENTRY STV_DEFAULT"
sub_f32:
.text.sub_f32:
        /* <DEDUP_REMOVED lines=17> */
.L_x_79:
[----:B--2---:R-:W-:-:S04]  /*0110*/  IMAD.WIDE.U32 R8, R19, 0x10, R2 ;  /* 0x0000001013087825 */ /* 0x004fc800078e0002 */
[----:B-1----:R-:W-:Y:S02]  /*0120*/  IMAD.WIDE.U32 R16, R19, 0x10, R12 ;  /* 0x0000001013107825 */ /* 0x002fe400078e000c */
[----:B---3--:R-:W2:Y:S04]  /*0130*/  LDG.E.128 R8, desc[UR6][R8.64] ;  /* 0x0000000608087981 */ /* 0x008ea8000c1e1d00 */
[----:B------:R-:W2:Y:S02]  /*0140*/  LDG.E.128 R4, desc[UR6][R16.64] ;  /* 0x0000000610047981 */ /* 0x000ea4000c1e1d00 */
[----:B--2---:R-:W-:Y:S01]  /*0150*/  FADD R6, R6, -R10 ;  /* 0x8000000a06067221 */ /* 0x004fe20000000000 */
[----:B------:R-:W-:Y:S01]  /*0160*/  FADD R7, R7, -R11 ;  /* 0x8000000b07077221 */ /* 0x000fe20000000000 */
[----:B------:R-:W-:Y:S01]  /*0170*/  FADD R4, R4, -R8 ;  /* 0x8000000804047221 */ /* 0x000fe20000000000 */
[----:B------:R-:W-:Y:S01]  /*0180*/  FADD R5, R5, -R9 ;  /* 0x8000000905057221 */ /* 0x000fe20000000000 */
[----:B0-----:R-:W-:Y:S01]  /*0190*/  IMAD.WIDE.U32 R10, R19, 0x10, R14 ;  /* 0x00000010130a7825 */ /* 0x001fe200078e000e */
[----:B------:R-:W-:-:S04]  /*01a0*/  IADD3 R19, PT, PT, R0, R19, RZ ;  /* 0x0000001300137210 */ /* 0x000fc80007ffe0ff */
[----:B------:R3:W-:Y:S01]  /*01b0*/  STG.E.128 desc[UR6][R10.64], R4 ;  /* 0x000000040a007986 */ /* 0x0007e2000c101d06 */
[----:B------:R-:W-:-:S13]  /*01c0*/  ISETP.GE.U32.AND P0, PT, R19, UR4, PT ;  /* 0x0000000413007c0c */ /* 0x000fda000bf06070 */
[----:B------:R-:W-:Y:S05]  /*01d0*/  @!P0 BRA `(.L_x_79) ;  /* 0xfffffffc00cc8947 */ /* 0x000fea000383ffff */
.L_x_78:
[----:B------:R-:W-:Y:S05]  /*01e0*/  BSYNC.RECONVERGENT B0 ;  /* 0x0000000000007941 */ /* 0x000fea0003800200 */
.L_x_77:
[----:B------:R-:W-:-:S06]  /*01f0*/  ULOP3.LUT UR5, UR9, 0xfffffffc, URZ, 0xc0, !UPT ;  /* 0xfffffffc09057892 */ /* 0x000fcc000f8ec0ff */
[----:B------:R-:W-:-:S04]  /*0200*/  IADD3 R18, PT, PT, R18, UR5, RZ ;  /* 0x0000000512127c10 */ /* 0x000fc8000fffe0ff */
[----:B------:R-:W-:-:S13]  /*0210*/  ISETP.GE.U32.AND P0, PT, R18, UR9, PT ;  /* 0x0000000912007c0c */ /* 0x000fda000bf06070 */
[----:B------:R-:W-:Y:S05]  /*0220*/  @P0 EXIT ;  /* 0x000000000000094d */ /* 0x000fea0003800000 */
[----:B------:R-:W0:Y:S08]  /*0230*/  LDC.64 R12, c[0x0][0x390] ;  /* 0x0000e400ff0c7b82 */ /* 0x000e300000000a00 */
[----:B------:R-:W1:Y:S08]  /*0240*/  LDC.64 R8, c[0x0][0x380] ;  /* 0x0000e000ff087b82 */ /* 0x000e700000000a00 */
[----:B---3--:R-:W2:Y:S02]  /*0250*/  LDC.64 R10, c[0x0][0x388] ;  /* 0x0000e200ff0a7b82 */ /* 0x008ea40000000a00 */
.L_x_80:
[----:B-1----:R-:W-:-:S04]  /*0260*/  IMAD.WIDE.U32 R2, R18, 0x4, R8 ;  /* 0x0000000412027825 */ /* 0x002fc800078e0008 */
[C---:B--2---:R-:W-:Y:S02]  /*0270*/  IMAD.WIDE.U32 R4, R18.reuse, 0x4, R10 ;  /* 0x0000000412047825 */ /* 0x044fe400078e000a */
[----:B------:R-:W2:Y:S04]  /*0280*/  LDG.E R2, desc[UR6][R2.64] ;  /* 0x0000000602027981 */ /* 0x000ea8000c1e1900 */
[----:B------:R-:W2:Y:S01]  /*0290*/  LDG.E R5, desc[UR6][R4.64] ;  /* 0x0000000604057981 */ /* 0x000ea2000c1e1900 */
[----:B0--3--:R-:W-:Y:S01]  /*02a0*/  IMAD.WIDE.U32 R6, R18, 0x4, R12 ;  /* 0x0000000412067825 */ /* 0x009fe200078e000c */
[----:B------:R-:W-:-:S04]  /*02b0*/  IADD3 R18, PT, PT, R0, R18, RZ ;  /* 0x0000001200127210 */ /* 0x000fc80007ffe0ff */
[----:B------:R-:W-:Y:S01]  /*02c0*/  ISETP.GE.U32.AND P0, PT, R18, UR9, PT ;  /* 0x0000000912007c0c */ /* 0x000fe2000bf06070 */
[----:B--2---:R-:W-:-:S05]  /*02d0*/  FADD R15, R2, -R5 ;  /* 0x80000005020f7221 */ /* 0x004fca0000000000 */
[----:B------:R3:W-:Y:S07]  /*02e0*/  STG.E desc[UR6][R6.64], R15 ;  /* 0x0000000f06007986 */ /* 0x0007ee000c101906 */
[----:B------:R-:W-:Y:S05]  /*02f0*/  @!P0 BRA `(.L_x_80) ;  /* 0xfffffffc00d88947 */ /* 0x000fea000383ffff */
[----:B------:R-:W-:Y:S05]  /*0300*/  EXIT ;  /* 0x000000000000794d */ /* 0x000fea0003800000 */
.L_x_81:
        /* <DEDUP_REMOVED lines=15> */
.L_x_107:


//--------------------- .text.add_f32             --------------------------
	.section	.text.add_f32,"ax",@progbits
	.align	128
        .global         add_f32
        .type           add_f32,@function
        .size           add_f32,(.L_x_108 - add_f32)
        .other          add_f32,@"STO_CUDA_ENTRY STV_DEFAULT"
add_f32:
.text.add_f32:
        /* <DEDUP_REMOVED lines=17> */
.L_x_84:
[----:B--2---:R-:W-:-:S04]  /*0110*/  IMAD.WIDE.U32 R8, R19, 0x10, R2 ;  /* 0x0000001013087825 */ /* 0x004fc800078e0002 */
[----:B-1----:R-:W-:Y:S02]  /*0120*/  IMAD.WIDE.U32 R16, R19, 0x10, R12 ;  /* 0x0000001013107825 */ /* 0x002fe400078e000c */
[----:B---3--:R-:W2:Y:S04]  /*0130*/  LDG.E.128 R8, desc[UR6][R8.64] ;  /* 0x0000000608087981 */ /* 0x008ea8000c1e1d00 */
[----:B------:R-:W2:Y:S02]  /*0140*/  LDG.E.128 R4, desc[UR6][R16.64] ;  /* 0x0000000610047981 */ /* 0x000ea4000c1e1d00 */
[----:B--2---:R-:W-:Y:S01]  /*0150*/  FADD R6, R6, R10 ;  /* 0x0000000a06067221 */ /* 0x004fe20000000000 */
[----:B------:R-:W-:Y:S01]  /*0160*/  FADD R7, R7, R11 ;  /* 0x0000000b07077221 */ /* 0x000fe20000000000 */
[----:B------:R-:W-:Y:S01]  /*0170*/  FADD R4, R4, R8 ;  /* 0x0000000804047221 */ /* 0x000fe20000000000 */
[----:B------:R-:W-:Y:S01]  /*0180*/  FADD R5, R5, R9 ;  /* 0x0000000905057221 */ /* 0x000fe20000000000 */
[----:B0-----:R-:W-:Y:S01]  /*0190*/  IMAD.WIDE.U32 R10, R19, 0x10, R14 ;  /* 0x00000010130a7825 */ /* 0x001fe200078e000e */
[----:B------:R-:W-:-:S04]  /*01a0*/  IADD3 R19, PT, PT, R0, R19, RZ ;  /* 0x0000001300137210 */ /* 0x000fc80007ffe0ff */
[----:B------:R3:W-:Y:S01]  /*01b0*/  STG.E.128 desc[UR6][R10.64], R4 ;  /* 0x000000040a007986 */ /* 0x0007e2000c101d06 */
[----:B------:R-:W-:-:S13]  /*01c0*/  ISETP.GE.U32.AND P0, PT, R19, UR4, PT ;  /* 0x0000000413007c0c */ /* 0x000fda000bf06070 */
[----:B------:R-:W-:Y:S05]  /*01d0*/  @!P0 BRA `(.L_x_84) ;  /* 0xfffffffc00cc8947 */ /* 0x000fea000383ffff */
.L_x_83:
[----:B------:R-:W-:Y:S05]  /*01e0*/  BSYNC.RECONVERGENT B0 ;  /* 0x0000000000007941 */ /* 0x000fea0003800200 */
.L_x_82:
[----:B------:R-:W-:-:S06]  /*01f0*/  ULOP3.LUT UR5, UR9, 0xfffffffc, URZ, 0xc0, !UPT ;  /* 0xfffffffc09057892 */ /* 0x000fcc000f8ec0ff */
[----:B------:R-:W-:-:S04]  /*0200*/  IADD3 R18, PT, PT, R18, UR5, RZ ;  /* 0x0000000512127c10 */ /* 0x000fc8000fffe0ff */
[----:B------:R-:W-:-:S13]  /*0210*/  ISETP.GE.U32.AND P0, PT, R18, UR9, PT ;  /* 0x0000000912007c0c */ /* 0x000fda000bf06070 */
[----:B------:R-:W-:Y:S05]  /*0220*/  @P0 EXIT ;  /* 0x000000000000094d */ /* 0x000fea0003800000 */
[----:B------:R-:W0:Y:S08]  /*0230*/  LDC.64 R12, c[0x0][0x390] ;  /* 0x0000e400ff0c7b82 */ /* 0x000e300000000a00 */
[----:B------:R-:W1:Y:S08]  /*0240*/  LDC.64 R8, c[0x0][0x380] ;  /* 0x0000e000ff087b82 */ /* 0x000e700000000a00 */
[----:B---3--:R-:W2:Y:S02]  /*0250*/  LDC.64 R10, c[0x0][0x388] ;  /* 0x0000e200ff0a7b82 */ /* 0x008ea40000000a00 */
.L_x_85:
[----:B-1----:R-:W-:-:S04]  /*0260*/  IMAD.WIDE.U32 R2, R18, 0x4, R8 ;  /* 0x0000000412027825 */ /* 0x002fc800078e0008 */
[C---:B--2---:R-:W-:Y:S02]  /*0270*/  IMAD.WIDE.U32 R4, R18.reuse, 0x4, R10 ;  /* 0x0000000412047825 */ /* 0x044fe400078e000a */
[----:B------:R-:W2:Y:S04]  /*0280*/  LDG.E R2, desc[UR6][R2.64] ;  /* 0x0000000602027981 */ /* 0x000ea8000c1e1900 */
[----:B------:R-:W2:Y:S01]  /*0290*/  LDG.E R5, desc[UR6][R4.64] ;  /* 0x0000000604057981 */ /* 0x000ea2000c1e1900 */
[----:B0--3--:R-:W-:Y:S01]  /*02a0*/  IMAD.WIDE.U32 R6, R18, 0x4, R12 ;  /* 0x0000000412067825 */ /* 0x009fe200078e000c */
[----:B------:R-:W-:-:S04]  /*02b0*/  IADD3 R18, PT, PT, R0, R18, RZ ;  /* 0x0000001200127210 */ /* 0x000fc80007ffe0ff */
[----:B------:R-:W-:Y:S01]  /*02c0*/  ISETP.GE.U32.AND P0, PT, R18, UR9, PT ;  /* 0x0000000912007c0c */ /* 0x000fe2000bf06070 */
[----:B--2---:R-:W-:-:S05]  /*02d0*/  FADD R15, R2, R5 ;  /* 0x00000005020f7221 */ /* 0x004fca0000000000 */
[----:B------:R3:W-:Y:S07]  /*02e0*/  STG.E desc[UR6][R6.64], R15 ;  /* 0x0000000f06007986 */ /* 0x0007ee000c101906 */
[----:B------:R-:W-:Y:S05]  /*02f0*/  @!P0 BRA `(.L_x_85) ;  /* 0xfffffffc00d88947 */ /* 0x000fea000383ffff */
[----:B------:R-:W-:Y:S05]  /*0300*/  EXIT ;  /* 0x000000000000794d */ /* 0x000fea0003800000 */
.L_x_86:
        /* <DEDUP_REMOVED lines=15> */
.L_x_108:


//--------------------- .nv.shared.reserved.0     --------------------------
	.section	.nv.shared.reserved.0,"aw",@nobits
	.weak		__nv_reservedSMEM_offset_0_alias
	.size		__nv_reservedSMEM_offset_0_alias, 0, 64
	.other		__nv_reservedSMEM_offset_0_alias,@"STO_CUDA_RESERVED_SHARED STV_DEFAULT"
__nv_reservedSMEM_offset_0_alias:
	.zero		0
	.zero		64


//--------------------- .nv.constant0.pow_scalar_f32 --------------------------
	.section	.nv.constant0.pow_scalar_f32,"a",@progbits
	.sectionflags	@""
	.align	4
.nv.constant0.pow_scalar_f32:
	.zero		924


//--------------------- .nv.constant0.clamp_f32   --------------------------
	.section	.nv.constant0.clamp_f32,"a",@progbits
	.sectionflags	@""
	.align	4
.nv.constant0.clamp_f32:
	.zero		924


//--------------------- .nv.constant0.tanh_f32    --------------------------
	.section	.nv.constant0.tanh_f32,"a",@progbits
	.sectionflags	@""
	.align	4
.nv.constant0.tanh_f32:
	.zero		916


//--------------------- .nv.constant0.sigmoid_f32 --------------------------
	.section	.nv.constant0.sigmoid_f32,"a",@progbits
	.sectionflags	@""
	.align	4
.nv.constant0.sigmoid_f32:
	.zero		916


//--------------------- .nv.constant0.silu_f32    --------------------------
	.section	.nv.constant0.silu_f32,"a",@progbits
	.sectionflags	@""
	.align	4
.nv.constant0.silu_f32:
	.zero		916


//--------------------- .nv.constant0.gelu_f32    --------------------------
	.section	.nv.constant0.gelu_f32,"a",@progbits
	.sectionflags	@""
	.align	4
.nv.constant0.gelu_f32:
	.zero		916


//--------------------- .nv.constant0.relu_f32    --------------------------
	.section	.nv.constant0.relu_f32,"a",@progbits
	.sectionflags	@""
	.align	4
.nv.constant0.relu_f32:
	.zero		916


//--------------------- .nv.constant0.log_f32     --------------------------
	.section	.nv.constant0.log_f32,"a",@progbits
	.sectionflags	@""
	.align	4
.nv.constant0.log_f32:
	.zero		916


//--------------------- .nv.constant0.exp_f32     --------------------------
	.section	.nv.constant0.exp_f32,"a",@progbits
	.sectionflags	@""
	.align	4
.nv.constant0.exp_f32:
	.zero		916


//--------------------- .nv.constant0.sqrt_f32    --------------------------
	.section	.nv.constant0.sqrt_f32,"a",@progbits
	.sectionflags	@""
	.align	4
.nv.constant0.sqrt_f32:
	.zero		916


//--------------------- .nv.constant0.abs_f32     --------------------------
	.section	.nv.constant0.abs_f32,"a",@progbits
	.sectionflags	@""
	.align	4
.nv.constant0.abs_f32:
	.zero		916


//--------------------- .nv.constant0.neg_f32     --------------------------
	.section	.nv.constant0.neg_f32,"a",@progbits
	.sectionflags	@""
	.align	4
.nv.constant0.neg_f32:
	.zero		916


//--------------------- .nv.constant0.mul_scalar_f32 --------------------------
	.section	.nv.constant0.mul_scalar_f32,"a",@progbits
	.sectionflags	@""
	.align	4
.nv.constant0.mul_scalar_f32:
	.zero		924


//--------------------- .nv.constant0.add_scalar_f32 --------------------------
	.section	.nv.constant0.add_scalar_f32,"a",@progbits
	.sectionflags	@""
	.align	4
.nv.constant0.add_scalar_f32:
	.zero		924


//--------------------- .nv.constant0.div_f32     --------------------------
	.section	.nv.constant0.div_f32,"a",@progbits
	.sectionflags	@""
	.align	4
.nv.constant0.div_f32:
	.zero		924


//--------------------- .nv.constant0.mul_f32     --------------------------
	.section	.nv.constant0.mul_f32,"a",@progbits
	.sectionflags	@""
	.align	4
.nv.constant0.mul_f32:
	.zero		924


//--------------------- .nv.constant0.sub_f32     --------------------------
	.section	.nv.constant0.sub_f32,"a",@progbits
	.sectionflags	@""
	.align	4
.nv.constant0.sub_f32:
	.zero		924


//--------------------- .nv.constant0.add_f32     --------------------------
	.section	.nv.constant0.add_f32,"a",@progbits
	.sectionflags	@""
	.align	4
.nv.constant0.add_f32:
	.zero		924


//--------------------- SYMBOLS --------------------------

	.type		.nv.reservedSmem.offset0,@object
	.size		.nv.reservedSmem.offset0,0x4
